//
// Generated by NVIDIA NVVM Compiler
//
// Compiler Build ID: CL-36424714
// Cuda compilation tools, release 13.0, V13.0.88
// Based on NVVM 20.0.0
//

.version 9.0
.target sm_100
.address_size 64

	// .globl	_Z26nppiAnd_8u_C1R_kernel_implPKhiS0_iPhiii

.visible .entry _Z26nppiAnd_8u_C1R_kernel_implPKhiS0_iPhiii(
	.param .u64 .ptr .align 1 _Z26nppiAnd_8u_C1R_kernel_implPKhiS0_iPhiii_param_0,
	.param .u32 _Z26nppiAnd_8u_C1R_kernel_implPKhiS0_iPhiii_param_1,
	.param .u64 .ptr .align 1 _Z26nppiAnd_8u_C1R_kernel_implPKhiS0_iPhiii_param_2,
	.param .u32 _Z26nppiAnd_8u_C1R_kernel_implPKhiS0_iPhiii_param_3,
	.param .u64 .ptr .align 1 _Z26nppiAnd_8u_C1R_kernel_implPKhiS0_iPhiii_param_4,
	.param .u32 _Z26nppiAnd_8u_C1R_kernel_implPKhiS0_iPhiii_param_5,
	.param .u32 _Z26nppiAnd_8u_C1R_kernel_implPKhiS0_iPhiii_param_6,
	.param .u32 _Z26nppiAnd_8u_C1R_kernel_implPKhiS0_iPhiii_param_7
)
{
	.reg .pred 	%p<4>;
	.reg .b16 	%rs<4>;
	.reg .b32 	%r<19>;
	.reg .b64 	%rd<17>;

	ld.param.u64 	%rd1, [_Z26nppiAnd_8u_C1R_kernel_implPKhiS0_iPhiii_param_0];
	ld.param.u32 	%r3, [_Z26nppiAnd_8u_C1R_kernel_implPKhiS0_iPhiii_param_1];
	ld.param.u64 	%rd2, [_Z26nppiAnd_8u_C1R_kernel_implPKhiS0_iPhiii_param_2];
	ld.param.u32 	%r4, [_Z26nppiAnd_8u_C1R_kernel_implPKhiS0_iPhiii_param_3];
	ld.param.u64 	%rd3, [_Z26nppiAnd_8u_C1R_kernel_implPKhiS0_iPhiii_param_4];
	ld.param.u32 	%r5, [_Z26nppiAnd_8u_C1R_kernel_implPKhiS0_iPhiii_param_5];
	ld.param.u32 	%r6, [_Z26nppiAnd_8u_C1R_kernel_implPKhiS0_iPhiii_param_6];
	ld.param.u32 	%r7, [_Z26nppiAnd_8u_C1R_kernel_implPKhiS0_iPhiii_param_7];
	mov.u32 	%r9, %ctaid.x;
	mov.u32 	%r10, %ntid.x;
	mov.u32 	%r11, %tid.x;
	mad.lo.s32 	%r1, %r9, %r10, %r11;
	mov.u32 	%r12, %ctaid.y;
	mov.u32 	%r13, %ntid.y;
	mov.u32 	%r14, %tid.y;
	mad.lo.s32 	%r15, %r12, %r13, %r14;
	setp.ge.s32 	%p1, %r1, %r6;
	setp.ge.s32 	%p2, %r15, %r7;
	or.pred  	%p3, %p1, %p2;
	@%p3 bra 	$L__BB0_2;
	cvta.to.global.u64 	%rd4, %rd1;
	cvta.to.global.u64 	%rd5, %rd2;
	cvta.to.global.u64 	%rd6, %rd3;
	mul.lo.s32 	%r16, %r3, %r15;
	cvt.s64.s32 	%rd7, %r16;
	mul.lo.s32 	%r17, %r4, %r15;
	cvt.s64.s32 	%rd8, %r17;
	mul.lo.s32 	%r18, %r5, %r15;
	cvt.s64.s32 	%rd9, %r18;
	cvt.s64.s32 	%rd10, %r1;
	add.s64 	%rd11, %rd7, %rd10;
	add.s64 	%rd12, %rd4, %rd11;
	ld.global.u8 	%rs1, [%rd12];
	add.s64 	%rd13, %rd8, %rd10;
	add.s64 	%rd14, %rd5, %rd13;
	ld.global.u8 	%rs2, [%rd14];
	and.b16  	%rs3, %rs2, %rs1;
	add.s64 	%rd15, %rd9, %rd10;
	add.s64 	%rd16, %rd6, %rd15;
	st.global.u8 	[%rd16], %rs3;
$L__BB0_2:
	ret;

}
	// .globl	_Z27nppiAndC_8u_C1R_kernel_implPKhihPhiii
.visible .entry _Z27nppiAndC_8u_C1R_kernel_implPKhihPhiii(
	.param .u64 .ptr .align 1 _Z27nppiAndC_8u_C1R_kernel_implPKhihPhiii_param_0,
	.param .u32 _Z27nppiAndC_8u_C1R_kernel_implPKhihPhiii_param_1,
	.param .u8 _Z27nppiAndC_8u_C1R_kernel_implPKhihPhiii_param_2,
	.param .u64 .ptr .align 1 _Z27nppiAndC_8u_C1R_kernel_implPKhihPhiii_param_3,
	.param .u32 _Z27nppiAndC_8u_C1R_kernel_implPKhihPhiii_param_4,
	.param .u32 _Z27nppiAndC_8u_C1R_kernel_implPKhihPhiii_param_5,
	.param .u32 _Z27nppiAndC_8u_C1R_kernel_implPKhihPhiii_param_6
)
{
	.reg .pred 	%p<4>;
	.reg .b16 	%rs<4>;
	.reg .b32 	%r<17>;
	.reg .b64 	%rd<12>;

	ld.param.u64 	%rd1, [_Z27nppiAndC_8u_C1R_kernel_implPKhihPhiii_param_0];
	ld.param.u32 	%r3, [_Z27nppiAndC_8u_C1R_kernel_implPKhihPhiii_param_1];
	ld.param.u8 	%rs1, [_Z27nppiAndC_8u_C1R_kernel_implPKhihPhiii_param_2];
	ld.param.u64 	%rd2, [_Z27nppiAndC_8u_C1R_kernel_implPKhihPhiii_param_3];
	ld.param.u32 	%r4, [_Z27nppiAndC_8u_C1R_kernel_implPKhihPhiii_param_4];
	ld.param.u32 	%r5, [_Z27nppiAndC_8u_C1R_kernel_implPKhihPhiii_param_5];
	ld.param.u32 	%r6, [_Z27nppiAndC_8u_C1R_kernel_implPKhihPhiii_param_6];
	mov.u32 	%r8, %ctaid.x;
	mov.u32 	%r9, %ntid.x;
	mov.u32 	%r10, %tid.x;
	mad.lo.s32 	%r1, %r8, %r9, %r10;
	mov.u32 	%r11, %ctaid.y;
	mov.u32 	%r12, %ntid.y;
	mov.u32 	%r13, %tid.y;
	mad.lo.s32 	%r14, %r11, %r12, %r13;
	setp.ge.s32 	%p1, %r1, %r5;
	setp.ge.s32 	%p2, %r14, %r6;
	or.pred  	%p3, %p1, %p2;
	@%p3 bra 	$L__BB1_2;
	cvta.to.global.u64 	%rd3, %rd1;
	cvta.to.global.u64 	%rd4, %rd2;
	mul.lo.s32 	%r15, %r3, %r14;
	cvt.s64.s32 	%rd5, %r15;
	mul.lo.s32 	%r16, %r4, %r14;
	cvt.s64.s32 	%rd6, %r16;
	cvt.s64.s32 	%rd7, %r1;
	add.s64 	%rd8, %rd5, %rd7;
	add.s64 	%rd9, %rd3, %rd8;
	ld.global.u8 	%rs2, [%rd9];
	and.b16  	%rs3, %rs2, %rs1;
	add.s64 	%rd10, %rd6, %rd7;
	add.s64 	%rd11, %rd4, %rd10;
	st.global.u8 	[%rd11], %rs3;
$L__BB1_2:
	ret;

}
	// .globl	_Z27nppiAndC_8u_C3R_kernel_implPKhihhhPhiii
.visible .entry _Z27nppiAndC_8u_C3R_kernel_implPKhihhhPhiii(
	.param .u64 .ptr .align 1 _Z27nppiAndC_8u_C3R_kernel_implPKhihhhPhiii_param_0,
	.param .u32 _Z27nppiAndC_8u_C3R_kernel_implPKhihhhPhiii_param_1,
	.param .u8 _Z27nppiAndC_8u_C3R_kernel_implPKhihhhPhiii_param_2,
	.param .u8 _Z27nppiAndC_8u_C3R_kernel_implPKhihhhPhiii_param_3,
	.param .u8 _Z27nppiAndC_8u_C3R_kernel_implPKhihhhPhiii_param_4,
	.param .u64 .ptr .align 1 _Z27nppiAndC_8u_C3R_kernel_implPKhihhhPhiii_param_5,
	.param .u32 _Z27nppiAndC_8u_C3R_kernel_implPKhihhhPhiii_param_6,
	.param .u32 _Z27nppiAndC_8u_C3R_kernel_implPKhihhhPhiii_param_7,
	.param .u32 _Z27nppiAndC_8u_C3R_kernel_implPKhihhhPhiii_param_8
)
{
	.reg .pred 	%p<4>;
	.reg .b16 	%rs<10>;
	.reg .b32 	%r<18>;
	.reg .b64 	%rd<12>;

	ld.param.u64 	%rd1, [_Z27nppiAndC_8u_C3R_kernel_implPKhihhhPhiii_param_0];
	ld.param.u32 	%r3, [_Z27nppiAndC_8u_C3R_kernel_implPKhihhhPhiii_param_1];
	ld.param.u8 	%rs1, [_Z27nppiAndC_8u_C3R_kernel_implPKhihhhPhiii_param_2];
	ld.param.u8 	%rs2, [_Z27nppiAndC_8u_C3R_kernel_implPKhihhhPhiii_param_3];
	ld.param.u8 	%rs3, [_Z27nppiAndC_8u_C3R_kernel_implPKhihhhPhiii_param_4];
	ld.param.u64 	%rd2, [_Z27nppiAndC_8u_C3R_kernel_implPKhihhhPhiii_param_5];
	ld.param.u32 	%r4, [_Z27nppiAndC_8u_C3R_kernel_implPKhihhhPhiii_param_6];
	ld.param.u32 	%r5, [_Z27nppiAndC_8u_C3R_kernel_implPKhihhhPhiii_param_7];
	ld.param.u32 	%r6, [_Z27nppiAndC_8u_C3R_kernel_implPKhihhhPhiii_param_8];
	mov.u32 	%r8, %ctaid.x;
	mov.u32 	%r9, %ntid.x;
	mov.u32 	%r10, %tid.x;
	mad.lo.s32 	%r1, %r8, %r9, %r10;
	mov.u32 	%r11, %ctaid.y;
	mov.u32 	%r12, %ntid.y;
	mov.u32 	%r13, %tid.y;
	mad.lo.s32 	%r14, %r11, %r12, %r13;
	setp.ge.s32 	%p1, %r1, %r5;
	setp.ge.s32 	%p2, %r14, %r6;
	or.pred  	%p3, %p1, %p2;
	@%p3 bra 	$L__BB2_2;
	cvta.to.global.u64 	%rd3, %rd1;
	cvta.to.global.u64 	%rd4, %rd2;
	mul.lo.s32 	%r15, %r3, %r14;
	cvt.s64.s32 	%rd5, %r15;
	mul.lo.s32 	%r16, %r4, %r14;
	cvt.s64.s32 	%rd6, %r16;
	mul.lo.s32 	%r17, %r1, 3;
	cvt.s64.s32 	%rd7, %r17;
	add.s64 	%rd8, %rd5, %rd7;
	add.s64 	%rd9, %rd3, %rd8;
	ld.global.u8 	%rs4, [%rd9];
	and.b16  	%rs5, %rs4, %rs1;
	add.s64 	%rd10, %rd6, %rd7;
	add.s64 	%rd11, %rd4, %rd10;
	st.global.u8 	[%rd11], %rs5;
	ld.global.u8 	%rs6, [%rd9+1];
	and.b16  	%rs7, %rs6, %rs2;
	st.global.u8 	[%rd11+1], %rs7;
	ld.global.u8 	%rs8, [%rd9+2];
	and.b16  	%rs9, %rs8, %rs3;
	st.global.u8 	[%rd11+2], %rs9;
$L__BB2_2:
	ret;

}
	// .globl	_Z28nppiAndC_16u_C3R_kernel_implPKtitttPtiii
.visible .entry _Z28nppiAndC_16u_C3R_kernel_implPKtitttPtiii(
	.param .u64 .ptr .align 1 _Z28nppiAndC_16u_C3R_kernel_implPKtitttPtiii_param_0,
	.param .u32 _Z28nppiAndC_16u_C3R_kernel_implPKtitttPtiii_param_1,
	.param .u16 _Z28nppiAndC_16u_C3R_kernel_implPKtitttPtiii_param_2,
	.param .u16 _Z28nppiAndC_16u_C3R_kernel_implPKtitttPtiii_param_3,
	.param .u16 _Z28nppiAndC_16u_C3R_kernel_implPKtitttPtiii_param_4,
	.param .u64 .ptr .align 1 _Z28nppiAndC_16u_C3R_kernel_implPKtitttPtiii_param_5,
	.param .u32 _Z28nppiAndC_16u_C3R_kernel_implPKtitttPtiii_param_6,
	.param .u32 _Z28nppiAndC_16u_C3R_kernel_implPKtitttPtiii_param_7,
	.param .u32 _Z28nppiAndC_16u_C3R_kernel_implPKtitttPtiii_param_8
)
{
	.reg .pred 	%p<4>;
	.reg .b16 	%rs<10>;
	.reg .b32 	%r<18>;
	.reg .b64 	%rd<12>;

	ld.param.u64 	%rd1, [_Z28nppiAndC_16u_C3R_kernel_implPKtitttPtiii_param_0];
	ld.param.u32 	%r3, [_Z28nppiAndC_16u_C3R_kernel_implPKtitttPtiii_param_1];
	ld.param.u16 	%rs1, [_Z28nppiAndC_16u_C3R_kernel_implPKtitttPtiii_param_2];
	ld.param.u16 	%rs2, [_Z28nppiAndC_16u_C3R_kernel_implPKtitttPtiii_param_3];
	ld.param.u16 	%rs3, [_Z28nppiAndC_16u_C3R_kernel_implPKtitttPtiii_param_4];
	ld.param.u64 	%rd2, [_Z28nppiAndC_16u_C3R_kernel_implPKtitttPtiii_param_5];
	ld.param.u32 	%r4, [_Z28nppiAndC_16u_C3R_kernel_implPKtitttPtiii_param_6];
	ld.param.u32 	%r5, [_Z28nppiAndC_16u_C3R_kernel_implPKtitttPtiii_param_7];
	ld.param.u32 	%r6, [_Z28nppiAndC_16u_C3R_kernel_implPKtitttPtiii_param_8];
	mov.u32 	%r8, %ctaid.x;
	mov.u32 	%r9, %ntid.x;
	mov.u32 	%r10, %tid.x;
	mad.lo.s32 	%r1, %r8, %r9, %r10;
	mov.u32 	%r11, %ctaid.y;
	mov.u32 	%r12, %ntid.y;
	mov.u32 	%r13, %tid.y;
	mad.lo.s32 	%r14, %r11, %r12, %r13;
	setp.ge.s32 	%p1, %r1, %r5;
	setp.ge.s32 	%p2, %r14, %r6;
	or.pred  	%p3, %p1, %p2;
	@%p3 bra 	$L__BB3_2;
	cvta.to.global.u64 	%rd3, %rd1;
	cvta.to.global.u64 	%rd4, %rd2;
	mul.lo.s32 	%r15, %r3, %r14;
	cvt.s64.s32 	%rd5, %r15;
	add.s64 	%rd6, %rd3, %rd5;
	mul.lo.s32 	%r16, %r4, %r14;
	cvt.s64.s32 	%rd7, %r16;
	add.s64 	%rd8, %rd4, %rd7;
	mul.lo.s32 	%r17, %r1, 3;
	mul.wide.s32 	%rd9, %r17, 2;
	add.s64 	%rd10, %rd6, %rd9;
	ld.global.u16 	%rs4, [%rd10];
	and.b16  	%rs5, %rs4, %rs1;
	add.s64 	%rd11, %rd8, %rd9;
	st.global.u16 	[%rd11], %rs5;
	ld.global.u16 	%rs6, [%rd10+2];
	and.b16  	%rs7, %rs6, %rs2;
	st.global.u16 	[%rd11+2], %rs7;
	ld.global.u16 	%rs8, [%rd10+4];
	and.b16  	%rs9, %rs8, %rs3;
	st.global.u16 	[%rd11+4], %rs9;
$L__BB3_2:
	ret;

}
	// .globl	_Z28nppiAndC_16u_C4R_kernel_implPKtittttPtiii
.visible .entry _Z28nppiAndC_16u_C4R_kernel_implPKtittttPtiii(
	.param .u64 .ptr .align 1 _Z28nppiAndC_16u_C4R_kernel_implPKtittttPtiii_param_0,
	.param .u32 _Z28nppiAndC_16u_C4R_kernel_implPKtittttPtiii_param_1,
	.param .u16 _Z28nppiAndC_16u_C4R_kernel_implPKtittttPtiii_param_2,
	.param .u16 _Z28nppiAndC_16u_C4R_kernel_implPKtittttPtiii_param_3,
	.param .u16 _Z28nppiAndC_16u_C4R_kernel_implPKtittttPtiii_param_4,
	.param .u16 _Z28nppiAndC_16u_C4R_kernel_implPKtittttPtiii_param_5,
	.param .u64 .ptr .align 1 _Z28nppiAndC_16u_C4R_kernel_implPKtittttPtiii_param_6,
	.param .u32 _Z28nppiAndC_16u_C4R_kernel_implPKtittttPtiii_param_7,
	.param .u32 _Z28nppiAndC_16u_C4R_kernel_implPKtittttPtiii_param_8,
	.param .u32 _Z28nppiAndC_16u_C4R_kernel_implPKtittttPtiii_param_9
)
{
	.reg .pred 	%p<4>;
	.reg .b16 	%rs<13>;
	.reg .b32 	%r<18>;
	.reg .b64 	%rd<12>;

	ld.param.u64 	%rd1, [_Z28nppiAndC_16u_C4R_kernel_implPKtittttPtiii_param_0];
	ld.param.u32 	%r3, [_Z28nppiAndC_16u_C4R_kernel_implPKtittttPtiii_param_1];
	ld.param.u16 	%rs1, [_Z28nppiAndC_16u_C4R_kernel_implPKtittttPtiii_param_2];
	ld.param.u16 	%rs2, [_Z28nppiAndC_16u_C4R_kernel_implPKtittttPtiii_param_3];
	ld.param.u16 	%rs3, [_Z28nppiAndC_16u_C4R_kernel_implPKtittttPtiii_param_4];
	ld.param.u16 	%rs4, [_Z28nppiAndC_16u_C4R_kernel_implPKtittttPtiii_param_5];
	ld.param.u64 	%rd2, [_Z28nppiAndC_16u_C4R_kernel_implPKtittttPtiii_param_6];
	ld.param.u32 	%r4, [_Z28nppiAndC_16u_C4R_kernel_implPKtittttPtiii_param_7];
	ld.param.u32 	%r5, [_Z28nppiAndC_16u_C4R_kernel_implPKtittttPtiii_param_8];
	ld.param.u32 	%r6, [_Z28nppiAndC_16u_C4R_kernel_implPKtittttPtiii_param_9];
	mov.u32 	%r8, %ctaid.x;
	mov.u32 	%r9, %ntid.x;
	mov.u32 	%r10, %tid.x;
	mad.lo.s32 	%r1, %r8, %r9, %r10;
	mov.u32 	%r11, %ctaid.y;
	mov.u32 	%r12, %ntid.y;
	mov.u32 	%r13, %tid.y;
	mad.lo.s32 	%r14, %r11, %r12, %r13;
	setp.ge.s32 	%p1, %r1, %r5;
	setp.ge.s32 	%p2, %r14, %r6;
	or.pred  	%p3, %p1, %p2;
	@%p3 bra 	$L__BB4_2;
	cvta.to.global.u64 	%rd3, %rd1;
	cvta.to.global.u64 	%rd4, %rd2;
	mul.lo.s32 	%r15, %r3, %r14;
	cvt.s64.s32 	%rd5, %r15;
	add.s64 	%rd6, %rd3, %rd5;
	mul.lo.s32 	%r16, %r4, %r14;
	cvt.s64.s32 	%rd7, %r16;
	add.s64 	%rd8, %rd4, %rd7;
	shl.b32 	%r17, %r1, 2;
	mul.wide.s32 	%rd9, %r17, 2;
	add.s64 	%rd10, %rd6, %rd9;
	ld.global.u16 	%rs5, [%rd10];
	and.b16  	%rs6, %rs5, %rs1;
	add.s64 	%rd11, %rd8, %rd9;
	st.global.u16 	[%rd11], %rs6;
	ld.global.u16 	%rs7, [%rd10+2];
	and.b16  	%rs8, %rs7, %rs2;
	st.global.u16 	[%rd11+2], %rs8;
	ld.global.u16 	%rs9, [%rd10+4];
	and.b16  	%rs10, %rs9, %rs3;
	st.global.u16 	[%rd11+4], %rs10;
	ld.global.u16 	%rs11, [%rd10+6];
	and.b16  	%rs12, %rs11, %rs4;
	st.global.u16 	[%rd11+6], %rs12;
$L__BB4_2:
	ret;

}
	// .globl	_Z28nppiAndC_32s_C3R_kernel_implPKiiiiiPiiii
.visible .entry _Z28nppiAndC_32s_C3R_kernel_implPKiiiiiPiiii(
	.param .u64 .ptr .align 1 _Z28nppiAndC_32s_C3R_kernel_implPKiiiiiPiiii_param_0,
	.param .u32 _Z28nppiAndC_32s_C3R_kernel_implPKiiiiiPiiii_param_1,
	.param .u32 _Z28nppiAndC_32s_C3R_kernel_implPKiiiiiPiiii_param_2,
	.param .u32 _Z28nppiAndC_32s_C3R_kernel_implPKiiiiiPiiii_param_3,
	.param .u32 _Z28nppiAndC_32s_C3R_kernel_implPKiiiiiPiiii_param_4,
	.param .u64 .ptr .align 1 _Z28nppiAndC_32s_C3R_kernel_implPKiiiiiPiiii_param_5,
	.param .u32 _Z28nppiAndC_32s_C3R_kernel_implPKiiiiiPiiii_param_6,
	.param .u32 _Z28nppiAndC_32s_C3R_kernel_implPKiiiiiPiiii_param_7,
	.param .u32 _Z28nppiAndC_32s_C3R_kernel_implPKiiiiiPiiii_param_8
)
{
	.reg .pred 	%p<4>;
	.reg .b32 	%r<27>;
	.reg .b64 	%rd<12>;

	ld.param.u64 	%rd1, [_Z28nppiAndC_32s_C3R_kernel_implPKiiiiiPiiii_param_0];
	ld.param.u32 	%r3, [_Z28nppiAndC_32s_C3R_kernel_implPKiiiiiPiiii_param_1];
	ld.param.u32 	%r4, [_Z28nppiAndC_32s_C3R_kernel_implPKiiiiiPiiii_param_2];
	ld.param.u32 	%r5, [_Z28nppiAndC_32s_C3R_kernel_implPKiiiiiPiiii_param_3];
	ld.param.u32 	%r6, [_Z28nppiAndC_32s_C3R_kernel_implPKiiiiiPiiii_param_4];
	ld.param.u64 	%rd2, [_Z28nppiAndC_32s_C3R_kernel_implPKiiiiiPiiii_param_5];
	ld.param.u32 	%r7, [_Z28nppiAndC_32s_C3R_kernel_implPKiiiiiPiiii_param_6];
	ld.param.u32 	%r8, [_Z28nppiAndC_32s_C3R_kernel_implPKiiiiiPiiii_param_7];
	ld.param.u32 	%r9, [_Z28nppiAndC_32s_C3R_kernel_implPKiiiiiPiiii_param_8];
	mov.u32 	%r11, %ctaid.x;
	mov.u32 	%r12, %ntid.x;
	mov.u32 	%r13, %tid.x;
	mad.lo.s32 	%r1, %r11, %r12, %r13;
	mov.u32 	%r14, %ctaid.y;
	mov.u32 	%r15, %ntid.y;
	mov.u32 	%r16, %tid.y;
	mad.lo.s32 	%r17, %r14, %r15, %r16;
	setp.ge.s32 	%p1, %r1, %r8;
	setp.ge.s32 	%p2, %r17, %r9;
	or.pred  	%p3, %p1, %p2;
	@%p3 bra 	$L__BB5_2;
	cvta.to.global.u64 	%rd3, %rd1;
	cvta.to.global.u64 	%rd4, %rd2;
	mul.lo.s32 	%r18, %r3, %r17;
	cvt.s64.s32 	%rd5, %r18;
	add.s64 	%rd6, %rd3, %rd5;
	mul.lo.s32 	%r19, %r7, %r17;
	cvt.s64.s32 	%rd7, %r19;
	add.s64 	%rd8, %rd4, %rd7;
	mul.lo.s32 	%r20, %r1, 3;
	mul.wide.s32 	%rd9, %r20, 4;
	add.s64 	%rd10, %rd6, %rd9;
	ld.global.u32 	%r21, [%rd10];
	and.b32  	%r22, %r21, %r4;
	add.s64 	%rd11, %rd8, %rd9;
	st.global.u32 	[%rd11], %r22;
	ld.global.u32 	%r23, [%rd10+4];
	and.b32  	%r24, %r23, %r5;
	st.global.u32 	[%rd11+4], %r24;
	ld.global.u32 	%r25, [%rd10+8];
	and.b32  	%r26, %r25, %r6;
	st.global.u32 	[%rd11+8], %r26;
$L__BB5_2:
	ret;

}
	// .globl	_Z28nppiAndC_32s_C4R_kernel_implPKiiiiiiPiiii
.visible .entry _Z28nppiAndC_32s_C4R_kernel_implPKiiiiiiPiiii(
	.param .u64 .ptr .align 1 _Z28nppiAndC_32s_C4R_kernel_implPKiiiiiiPiiii_param_0,
	.param .u32 _Z28nppiAndC_32s_C4R_kernel_implPKiiiiiiPiiii_param_1,
	.param .u32 _Z28nppiAndC_32s_C4R_kernel_implPKiiiiiiPiiii_param_2,
	.param .u32 _Z28nppiAndC_32s_C4R_kernel_implPKiiiiiiPiiii_param_3,
	.param .u32 _Z28nppiAndC_32s_C4R_kernel_implPKiiiiiiPiiii_param_4,
	.param .u32 _Z28nppiAndC_32s_C4R_kernel_implPKiiiiiiPiiii_param_5,
	.param .u64 .ptr .align 1 _Z28nppiAndC_32s_C4R_kernel_implPKiiiiiiPiiii_param_6,
	.param .u32 _Z28nppiAndC_32s_C4R_kernel_implPKiiiiiiPiiii_param_7,
	.param .u32 _Z28nppiAndC_32s_C4R_kernel_implPKiiiiiiPiiii_param_8,
	.param .u32 _Z28nppiAndC_32s_C4R_kernel_implPKiiiiiiPiiii_param_9
)
{
	.reg .pred 	%p<4>;
	.reg .b32 	%r<30>;
	.reg .b64 	%rd<12>;

	ld.param.u64 	%rd1, [_Z28nppiAndC_32s_C4R_kernel_implPKiiiiiiPiiii_param_0];
	ld.param.u32 	%r3, [_Z28nppiAndC_32s_C4R_kernel_implPKiiiiiiPiiii_param_1];
	ld.param.u32 	%r4, [_Z28nppiAndC_32s_C4R_kernel_implPKiiiiiiPiiii_param_2];
	ld.param.u32 	%r5, [_Z28nppiAndC_32s_C4R_kernel_implPKiiiiiiPiiii_param_3];
	ld.param.u32 	%r6, [_Z28nppiAndC_32s_C4R_kernel_implPKiiiiiiPiiii_param_4];
	ld.param.u32 	%r7, [_Z28nppiAndC_32s_C4R_kernel_implPKiiiiiiPiiii_param_5];
	ld.param.u64 	%rd2, [_Z28nppiAndC_32s_C4R_kernel_implPKiiiiiiPiiii_param_6];
	ld.param.u32 	%r8, [_Z28nppiAndC_32s_C4R_kernel_implPKiiiiiiPiiii_param_7];
	ld.param.u32 	%r9, [_Z28nppiAndC_32s_C4R_kernel_implPKiiiiiiPiiii_param_8];
	ld.param.u32 	%r10, [_Z28nppiAndC_32s_C4R_kernel_implPKiiiiiiPiiii_param_9];
	mov.u32 	%r12, %ctaid.x;
	mov.u32 	%r13, %ntid.x;
	mov.u32 	%r14, %tid.x;
	mad.lo.s32 	%r1, %r12, %r13, %r14;
	mov.u32 	%r15, %ctaid.y;
	mov.u32 	%r16, %ntid.y;
	mov.u32 	%r17, %tid.y;
	mad.lo.s32 	%r18, %r15, %r16, %r17;
	setp.ge.s32 	%p1, %r1, %r9;
	setp.ge.s32 	%p2, %r18, %r10;
	or.pred  	%p3, %p1, %p2;
	@%p3 bra 	$L__BB6_2;
	cvta.to.global.u64 	%rd3, %rd1;
	cvta.to.global.u64 	%rd4, %rd2;
	mul.lo.s32 	%r19, %r3, %r18;
	cvt.s64.s32 	%rd5, %r19;
	add.s64 	%rd6, %rd3, %rd5;
	mul.lo.s32 	%r20, %r8, %r18;
	cvt.s64.s32 	%rd7, %r20;
	add.s64 	%rd8, %rd4, %rd7;
	shl.b32 	%r21, %r1, 2;
	mul.wide.s32 	%rd9, %r21, 4;
	add.s64 	%rd10, %rd6, %rd9;
	ld.global.u32 	%r22, [%rd10];
	and.b32  	%r23, %r22, %r4;
	add.s64 	%rd11, %rd8, %rd9;
	st.global.u32 	[%rd11], %r23;
	ld.global.u32 	%r24, [%rd10+4];
	and.b32  	%r25, %r24, %r5;
	st.global.u32 	[%rd11+4], %r25;
	ld.global.u32 	%r26, [%rd10+8];
	and.b32  	%r27, %r26, %r6;
	st.global.u32 	[%rd11+8], %r27;
	ld.global.u32 	%r28, [%rd10+12];
	and.b32  	%r29, %r28, %r7;
	st.global.u32 	[%rd11+12], %r29;
$L__BB6_2:
	ret;

}


// ===== COMPILED SASS (sm_100) =====

	.target	sm_100

	.elftype	@"ET_EXEC"


//--------------------- .note.nv.tkinfo           --------------------------
	.section	.note.nv.tkinfo,"",@"SHT_NOTE"
	.sectionflags	@"SHF_NOTE_NV_TKINFO"
	.tkinfo
        /*0018*/ 	.word	0x00000002
        /*0030*/ 	.string	""
        /*0030*/ 	.string	"ptxas"
        /*0030*/ 	.string	"Cuda compilation tools, release 13.0, V13.0.88"
        /*0030*/ 	.string	"Build cuda_13.0.r13.0/compiler.36424714_0"
        /*0030*/ 	.string	"-arch sm_100 -m 64 "



//--------------------- .note.nv.cuinfo           --------------------------
	.section	.note.nv.cuinfo,"",@"SHT_NOTE"
	.sectionflags	@"SHF_NOTE_NV_CUINFO"
        /*0018*/ 	.short	0x0002
        /*001a*/ 	.short	0x0064
        /*001c*/ 	.short	0x0082
	.zero		2


//--------------------- .nv.info                  --------------------------
	.section	.nv.info,"",@"SHT_CUDA_INFO"
	.align	4


	//----- nvinfo : EIATTR_REGCOUNT
	.align		4
        /*0000*/ 	.byte	0x04, 0x2f
        /*0002*/ 	.short	(.L_1 - .L_0)
	.align		4
.L_0:
        /*0004*/ 	.word	index@(_Z26nppiAnd_8u_C1R_kernel_implPKhiS0_iPhiii)
        /*0008*/ 	.word	0x0000000d


	//----- nvinfo : EIATTR_FRAME_SIZE
	.align		4
.L_1:
        /*000c*/ 	.byte	0x04, 0x11
        /*000e*/ 	.short	(.L_3 - .L_2)
	.align		4
.L_2:
        /*0010*/ 	.word	index@(_Z26nppiAnd_8u_C1R_kernel_implPKhiS0_iPhiii)
        /*0014*/ 	.word	0x00000000


	//----- nvinfo : EIATTR_REGCOUNT
	.align		4
.L_3:
        /*0018*/ 	.byte	0x04, 0x2f
        /*001a*/ 	.short	(.L_5 - .L_4)
	.align		4
.L_4:
        /*001c*/ 	.word	index@(_Z27nppiAndC_8u_C1R_kernel_implPKhihPhiii)
        /*0020*/ 	.word	0x0000000a


	//----- nvinfo : EIATTR_FRAME_SIZE
	.align		4
.L_5:
        /*0024*/ 	.byte	0x04, 0x11
        /*0026*/ 	.short	(.L_7 - .L_6)
	.align		4
.L_6:
        /*0028*/ 	.word	index@(_Z27nppiAndC_8u_C1R_kernel_implPKhihPhiii)
        /*002c*/ 	.word	0x00000000


	//----- nvinfo : EIATTR_REGCOUNT
	.align		4
.L_7:
        /*0030*/ 	.byte	0x04, 0x2f
        /*0032*/ 	.short	(.L_9 - .L_8)
	.align		4
.L_8:
        /*0034*/ 	.word	index@(_Z27nppiAndC_8u_C3R_kernel_implPKhihhhPhiii)
        /*0038*/ 	.word	0x0000000e


	//----- nvinfo : EIATTR_FRAME_SIZE
	.align		4
.L_9:
        /*003c*/ 	.byte	0x04, 0x11
        /*003e*/ 	.short	(.L_11 - .L_10)
	.align		4
.L_10:
        /*0040*/ 	.word	index@(_Z27nppiAndC_8u_C3R_kernel_implPKhihhhPhiii)
        /*0044*/ 	.word	0x00000000


	//----- nvinfo : EIATTR_REGCOUNT
	.align		4
.L_11:
        /*0048*/ 	.byte	0x04, 0x2f
        /*004a*/ 	.short	(.L_13 - .L_12)
	.align		4
.L_12:
        /*004c*/ 	.word	index@(_Z28nppiAndC_16u_C3R_kernel_implPKtitttPtiii)
        /*0050*/ 	.word	0x0000000e


	//----- nvinfo : EIATTR_FRAME_SIZE
	.align		4
.L_13:
        /*0054*/ 	.byte	0x04, 0x11
        /*0056*/ 	.short	(.L_15 - .L_14)
	.align		4
.L_14:
        /*0058*/ 	.word	index@(_Z28nppiAndC_16u_C3R_kernel_implPKtitttPtiii)
        /*005c*/ 	.word	0x00000000


	//----- nvinfo : EIATTR_REGCOUNT
	.align		4
.L_15:
        /*0060*/ 	.byte	0x04, 0x2f
        /*0062*/ 	.short	(.L_17 - .L_16)
	.align		4
.L_16:
        /*0064*/ 	.word	index@(_Z28nppiAndC_16u_C4R_kernel_implPKtittttPtiii)
        /*0068*/ 	.word	0x0000000e


	//----- nvinfo : EIATTR_FRAME_SIZE
	.align		4
.L_17:
        /*006c*/ 	.byte	0x04, 0x11
        /*006e*/ 	.short	(.L_19 - .L_18)
	.align		4
.L_18:
        /*0070*/ 	.word	index@(_Z28nppiAndC_16u_C4R_kernel_implPKtittttPtiii)
        /*0074*/ 	.word	0x00000000


	//----- nvinfo : EIATTR_REGCOUNT
	.align		4
.L_19:
        /*0078*/ 	.byte	0x04, 0x2f
        /*007a*/ 	.short	(.L_21 - .L_20)
	.align		4
.L_20:
        /*007c*/ 	.word	index@(_Z28nppiAndC_32s_C3R_kernel_implPKiiiiiPiiii)
        /*0080*/ 	.word	0x0000000e


	//----- nvinfo : EIATTR_FRAME_SIZE
	.align		4
.L_21:
        /*0084*/ 	.byte	0x04, 0x11
        /*0086*/ 	.short	(.L_23 - .L_22)
	.align		4
.L_22:
        /*0088*/ 	.word	index@(_Z28nppiAndC_32s_C3R_kernel_implPKiiiiiPiiii)
        /*008c*/ 	.word	0x00000000


	//----- nvinfo : EIATTR_REGCOUNT
	.align		4
.L_23:
        /*0090*/ 	.byte	0x04, 0x2f
        /*0092*/ 	.short	(.L_25 - .L_24)
	.align		4
.L_24:
        /*0094*/ 	.word	index@(_Z28nppiAndC_32s_C4R_kernel_implPKiiiiiiPiiii)
        /*0098*/ 	.word	0x00000010


	//----- nvinfo : EIATTR_FRAME_SIZE
	.align		4
.L_25:
        /*009c*/ 	.byte	0x04, 0x11
        /*009e*/ 	.short	(.L_27 - .L_26)
	.align		4
.L_26:
        /*00a0*/ 	.word	index@(_Z28nppiAndC_32s_C4R_kernel_implPKiiiiiiPiiii)
        /*00a4*/ 	.word	0x00000000


	//----- nvinfo : EIATTR_MIN_STACK_SIZE
	.align		4
.L_27:
        /*00a8*/ 	.byte	0x04, 0x12
        /*00aa*/ 	.short	(.L_29 - .L_28)
	.align		4
.L_28:
        /*00ac*/ 	.word	index@(_Z28nppiAndC_32s_C4R_kernel_implPKiiiiiiPiiii)
        /*00b0*/ 	.word	0x00000000


	//----- nvinfo : EIATTR_MIN_STACK_SIZE
	.align		4
.L_29:
        /*00b4*/ 	.byte	0x04, 0x12
        /*00b6*/ 	.short	(.L_31 - .L_30)
	.align		4
.L_30:
        /*00b8*/ 	.word	index@(_Z28nppiAndC_32s_C3R_kernel_implPKiiiiiPiiii)
        /*00bc*/ 	.word	0x00000000


	//----- nvinfo : EIATTR_MIN_STACK_SIZE
	.align		4
.L_31:
        /*00c0*/ 	.byte	0x04, 0x12
        /*00c2*/ 	.short	(.L_33 - .L_32)
	.align		4
.L_32:
        /*00c4*/ 	.word	index@(_Z28nppiAndC_16u_C4R_kernel_implPKtittttPtiii)
        /*00c8*/ 	.word	0x00000000


	//----- nvinfo : EIATTR_MIN_STACK_SIZE
	.align		4
.L_33:
        /*00cc*/ 	.byte	0x04, 0x12
        /*00ce*/ 	.short	(.L_35 - .L_34)
	.align		4
.L_34:
        /*00d0*/ 	.word	index@(_Z28nppiAndC_16u_C3R_kernel_implPKtitttPtiii)
        /*00d4*/ 	.word	0x00000000


	//----- nvinfo : EIATTR_MIN_STACK_SIZE
	.align		4
.L_35:
        /*00d8*/ 	.byte	0x04, 0x12
        /*00da*/ 	.short	(.L_37 - .L_36)
	.align		4
.L_36:
        /*00dc*/ 	.word	index@(_Z27nppiAndC_8u_C3R_kernel_implPKhihhhPhiii)
        /*00e0*/ 	.word	0x00000000


	//----- nvinfo : EIATTR_MIN_STACK_SIZE
	.align		4
.L_37:
        /*00e4*/ 	.byte	0x04, 0x12
        /*00e6*/ 	.short	(.L_39 - .L_38)
	.align		4
.L_38:
        /*00e8*/ 	.word	index@(_Z27nppiAndC_8u_C1R_kernel_implPKhihPhiii)
        /*00ec*/ 	.word	0x00000000


	//----- nvinfo : EIATTR_MIN_STACK_SIZE
	.align		4
.L_39:
        /*00f0*/ 	.byte	0x04, 0x12
        /*00f2*/ 	.short	(.L_41 - .L_40)
	.align		4
.L_40:
        /*00f4*/ 	.word	index@(_Z26nppiAnd_8u_C1R_kernel_implPKhiS0_iPhiii)
        /*00f8*/ 	.word	0x00000000
.L_41:


//--------------------- .nv.compat                --------------------------
	.section	.nv.compat,"",@"SHT_CUDA_COMPAT_INFO"
	.align	4
        /*0000*/ 	.byte	0x02, 0x09, 0x00, 0x00, 0x02, 0x02, 0x01, 0x00, 0x02, 0x05, 0x05, 0x00, 0x03, 0x07, 0x01, 0x01
        /*0010*/ 	.byte	0x02, 0x03, 0x00, 0x00, 0x02, 0x06, 0x01, 0x00, 0x04, 0x0b, 0x08, 0x00, 0x09, 0x00, 0x00, 0x00
        /*0020*/ 	.byte	0x00, 0x00, 0x00, 0x00


//--------------------- .nv.info._Z28nppiAndC_32s_C4R_kernel_implPKiiiiiiPiiii --------------------------
	.section	.nv.info._Z28nppiAndC_32s_C4R_kernel_implPKiiiiiiPiiii,"",@"SHT_CUDA_INFO"
	.sectionflags	@""
	.align	4


	//----- nvinfo : EIATTR_CUDA_API_VERSION
	.align		4
        /*0000*/ 	.byte	0x04, 0x37
        /*0002*/ 	.short	(.L_43 - .L_42)
.L_42:
        /*0004*/ 	.word	0x00000082


	//----- nvinfo : EIATTR_KPARAM_INFO
	.align		4
.L_43:
        /*0008*/ 	.byte	0x04, 0x17
        /*000a*/ 	.short	(.L_45 - .L_44)
.L_44:
        /*000c*/ 	.word	0x00000000
        /*0010*/ 	.short	0x0009
        /*0012*/ 	.short	0x0030
        /*0014*/ 	.byte	0x00, 0xf0, 0x11, 0x00


	//----- nvinfo : EIATTR_KPARAM_INFO
	.align		4
.L_45:
        /*0018*/ 	.byte	0x04, 0x17
        /*001a*/ 	.short	(.L_47 - .L_46)
.L_46:
        /*001c*/ 	.word	0x00000000
        /*0020*/ 	.short	0x0008
        /*0022*/ 	.short	0x002c
        /*0024*/ 	.byte	0x00, 0xf0, 0x11, 0x00


	//----- nvinfo : EIATTR_KPARAM_INFO
	.align		4
.L_47:
        /*0028*/ 	.byte	0x04, 0x17
        /*002a*/ 	.short	(.L_49 - .L_48)
.L_48:
        /*002c*/ 	.word	0x00000000
        /*0030*/ 	.short	0x0007
        /*0032*/ 	.short	0x0028
        /*0034*/ 	.byte	0x00, 0xf0, 0x11, 0x00


	//----- nvinfo : EIATTR_KPARAM_INFO
	.align		4
.L_49:
        /*0038*/ 	.byte	0x04, 0x17
        /*003a*/ 	.short	(.L_51 - .L_50)
.L_50:
        /*003c*/ 	.word	0x00000000
        /*0040*/ 	.short	0x0006
        /*0042*/ 	.short	0x0020
        /*0044*/ 	.byte	0x00, 0xf5, 0x21, 0x00


	//----- nvinfo : EIATTR_KPARAM_INFO
	.align		4
.L_51:
        /*0048*/ 	.byte	0x04, 0x17
        /*004a*/ 	.short	(.L_53 - .L_52)
.L_52:
        /*004c*/ 	.word	0x00000000
        /*0050*/ 	.short	0x0005
        /*0052*/ 	.short	0x0018
        /*0054*/ 	.byte	0x00, 0xf0, 0x11, 0x00


	//----- nvinfo : EIATTR_KPARAM_INFO
	.align		4
.L_53:
        /*0058*/ 	.byte	0x04, 0x17
        /*005a*/ 	.short	(.L_55 - .L_54)
.L_54:
        /*005c*/ 	.word	0x00000000
        /*0060*/ 	.short	0x0004
        /*0062*/ 	.short	0x0014
        /*0064*/ 	.byte	0x00, 0xf0, 0x11, 0x00


	//----- nvinfo : EIATTR_KPARAM_INFO
	.align		4
.L_55:
        /*0068*/ 	.byte	0x04, 0x17
        /*006a*/ 	.short	(.L_57 - .L_56)
.L_56:
        /*006c*/ 	.word	0x00000000
        /*0070*/ 	.short	0x0003
        /*0072*/ 	.short	0x0010
        /*0074*/ 	.byte	0x00, 0xf0, 0x11, 0x00


	//----- nvinfo : EIATTR_KPARAM_INFO
	.align		4
.L_57:
        /*0078*/ 	.byte	0x04, 0x17
        /*007a*/ 	.short	(.L_59 - .L_58)
.L_58:
        /*007c*/ 	.word	0x00000000
        /*0080*/ 	.short	0x0002
        /*0082*/ 	.short	0x000c
        /*0084*/ 	.byte	0x00, 0xf0, 0x11, 0x00


	//----- nvinfo : EIATTR_KPARAM_INFO
	.align		4
.L_59:
        /*0088*/ 	.byte	0x04, 0x17
        /*008a*/ 	.short	(.L_61 - .L_60)
.L_60:
        /*008c*/ 	.word	0x00000000
        /*0090*/ 	.short	0x0001
        /*0092*/ 	.short	0x0008
        /*0094*/ 	.byte	0x00, 0xf0, 0x11, 0x00


	//----- nvinfo : EIATTR_KPARAM_INFO
	.align		4
.L_61:
        /*0098*/ 	.byte	0x04, 0x17
        /*009a*/ 	.short	(.L_63 - .L_62)
.L_62:
        /*009c*/ 	.word	0x00000000
        /*00a0*/ 	.short	0x0000
        /*00a2*/ 	.short	0x0000
        /*00a4*/ 	.byte	0x00, 0xf5, 0x21, 0x00


	//----- nvinfo : EIATTR_SPARSE_MMA_MASK
	.align		4
.L_63:
        /*00a8*/ 	.byte	0x03, 0x50
        /*00aa*/ 	.short	0x0000


	//----- nvinfo : EIATTR_MAXREG_COUNT
	.align		4
        /*00ac*/ 	.byte	0x03, 0x1b
        /*00ae*/ 	.short	0x00ff


	//----- nvinfo : EIATTR_MERCURY_ISA_VERSION
	.align		4
        /*00b0*/ 	.byte	0x03, 0x5f
        /*00b2*/ 	.short	0x0101


	//----- nvinfo : EIATTR_VRC_CTA_INIT_COUNT
	.align		4
        /*00b4*/ 	.byte	0x02, 0x4a
	.zero		1
	.zero		1


	//----- nvinfo : EIATTR_EXIT_INSTR_OFFSETS
	.align		4
        /*00b8*/ 	.byte	0x04, 0x1c
        /*00ba*/ 	.short	(.L_65 - .L_64)


	//   ....[0]....
.L_64:
        /*00bc*/ 	.word	0x000000d0


	//   ....[1]....
        /*00c0*/ 	.word	0x00000290


	//----- nvinfo : EIATTR_CBANK_PARAM_SIZE
	.align		4
.L_65:
        /*00c4*/ 	.byte	0x03, 0x19
        /*00c6*/ 	.short	0x0034


	//----- nvinfo : EIATTR_PARAM_CBANK
	.align		4
        /*00c8*/ 	.byte	0x04, 0x0a
        /*00ca*/ 	.short	(.L_67 - .L_66)
	.align		4
.L_66:
        /*00cc*/ 	.word	index@(.nv.constant0._Z28nppiAndC_32s_C4R_kernel_implPKiiiiiiPiiii)
        /*00d0*/ 	.short	0x0380
        /*00d2*/ 	.short	0x0034


	//----- nvinfo : EIATTR_SW_WAR
	.align		4
.L_67:
        /*00d4*/ 	.byte	0x04, 0x36
        /*00d6*/ 	.short	(.L_69 - .L_68)
.L_68:
        /*00d8*/ 	.word	0x00000008
.L_69:


//--------------------- .nv.info._Z28nppiAndC_32s_C3R_kernel_implPKiiiiiPiiii --------------------------
	.section	.nv.info._Z28nppiAndC_32s_C3R_kernel_implPKiiiiiPiiii,"",@"SHT_CUDA_INFO"
	.sectionflags	@""
	.align	4


	//----- nvinfo : EIATTR_CUDA_API_VERSION
	.align		4
        /*0000*/ 	.byte	0x04, 0x37
        /*0002*/ 	.short	(.L_71 - .L_70)
.L_70:
        /*0004*/ 	.word	0x00000082


	//----- nvinfo : EIATTR_KPARAM_INFO
	.align		4
.L_71:
        /*0008*/ 	.byte	0x04, 0x17
        /*000a*/ 	.short	(.L_73 - .L_72)
.L_72:
        /*000c*/ 	.word	0x00000000
        /*0010*/ 	.short	0x0008
        /*0012*/ 	.short	0x0028
        /*0014*/ 	.byte	0x00, 0xf0, 0x11, 0x00


	//----- nvinfo : EIATTR_KPARAM_INFO
	.align		4
.L_73:
        /*0018*/ 	.byte	0x04, 0x17
        /*001a*/ 	.short	(.L_75 - .L_74)
.L_74:
        /*001c*/ 	.word	0x00000000
        /*0020*/ 	.short	0x0007
        /*0022*/ 	.short	0x0024
        /*0024*/ 	.byte	0x00, 0xf0, 0x11, 0x00


	//----- nvinfo : EIATTR_KPARAM_INFO
	.align		4
.L_75:
        /*0028*/ 	.byte	0x04, 0x17
        /*002a*/ 	.short	(.L_77 - .L_76)
.L_76:
        /*002c*/ 	.word	0x00000000
        /*0030*/ 	.short	0x0006
        /*0032*/ 	.short	0x0020
        /*0034*/ 	.byte	0x00, 0xf0, 0x11, 0x00


	//----- nvinfo : EIATTR_KPARAM_INFO
	.align		4
.L_77:
        /*0038*/ 	.byte	0x04, 0x17
        /*003a*/ 	.short	(.L_79 - .L_78)
.L_78:
        /*003c*/ 	.word	0x00000000
        /*0040*/ 	.short	0x0005
        /*0042*/ 	.short	0x0018
        /*0044*/ 	.byte	0x00, 0xf5, 0x21, 0x00


	//----- nvinfo : EIATTR_KPARAM_INFO
	.align		4
.L_79:
        /*0048*/ 	.byte	0x04, 0x17
        /*004a*/ 	.short	(.L_81 - .L_80)
.L_80:
        /*004c*/ 	.word	0x00000000
        /*0050*/ 	.short	0x0004
        /*0052*/ 	.short	0x0014
        /*0054*/ 	.byte	0x00, 0xf0, 0x11, 0x00


	//----- nvinfo : EIATTR_KPARAM_INFO
	.align		4
.L_81:
        /*0058*/ 	.byte	0x04, 0x17
        /*005a*/ 	.short	(.L_83 - .L_82)
.L_82:
        /*005c*/ 	.word	0x00000000
        /*0060*/ 	.short	0x0003
        /*0062*/ 	.short	0x0010
        /*0064*/ 	.byte	0x00, 0xf0, 0x11, 0x00


	//----- nvinfo : EIATTR_KPARAM_INFO
	.align		4
.L_83:
        /*0068*/ 	.byte	0x04, 0x17
        /*006a*/ 	.short	(.L_85 - .L_84)
.L_84:
        /*006c*/ 	.word	0x00000000
        /*0070*/ 	.short	0x0002
        /*0072*/ 	.short	0x000c
        /*0074*/ 	.byte	0x00, 0xf0, 0x11, 0x00


	//----- nvinfo : EIATTR_KPARAM_INFO
	.align		4
.L_85:
        /*0078*/ 	.byte	0x04, 0x17
        /*007a*/ 	.short	(.L_87 - .L_86)
.L_86:
        /*007c*/ 	.word	0x00000000
        /*0080*/ 	.short	0x0001
        /*0082*/ 	.short	0x0008
        /*0084*/ 	.byte	0x00, 0xf0, 0x11, 0x00


	//----- nvinfo : EIATTR_KPARAM_INFO
	.align		4
.L_87:
        /*0088*/ 	.byte	0x04, 0x17
        /*008a*/ 	.short	(.L_89 - .L_88)
.L_88:
        /*008c*/ 	.word	0x00000000
        /*0090*/ 	.short	0x0000
        /*0092*/ 	.short	0x0000
        /*0094*/ 	.byte	0x00, 0xf5, 0x21, 0x00


	//----- nvinfo : EIATTR_SPARSE_MMA_MASK
	.align		4
.L_89:
        /*0098*/ 	.byte	0x03, 0x50
        /*009a*/ 	.short	0x0000


	//----- nvinfo : EIATTR_MAXREG_COUNT
	.align		4
        /*009c*/ 	.byte	0x03, 0x1b
        /*009e*/ 	.short	0x00ff


	//----- nvinfo : EIATTR_MERCURY_ISA_VERSION
	.align		4
        /*00a0*/ 	.byte	0x03, 0x5f
        /*00a2*/ 	.short	0x0101


	//----- nvinfo : EIATTR_VRC_CTA_INIT_COUNT
	.align		4
        /*00a4*/ 	.byte	0x02, 0x4a
	.zero		1
	.zero		1


	//----- nvinfo : EIATTR_EXIT_INSTR_OFFSETS
	.align		4
        /*00a8*/ 	.byte	0x04, 0x1c
        /*00aa*/ 	.short	(.L_91 - .L_90)


	//   ....[0]....
.L_90:
        /*00ac*/ 	.word	0x000000d0


	//   ....[1]....
        /*00b0*/ 	.word	0x00000240


	//----- nvinfo : EIATTR_CBANK_PARAM_SIZE
	.align		4
.L_91:
        /*00b4*/ 	.byte	0x03, 0x19
        /*00b6*/ 	.short	0x002c


	//----- nvinfo : EIATTR_PARAM_CBANK
	.align		4
        /*00b8*/ 	.byte	0x04, 0x0a
        /*00ba*/ 	.short	(.L_93 - .L_92)
	.align		4
.L_92:
        /*00bc*/ 	.word	index@(.nv.constant0._Z28nppiAndC_32s_C3R_kernel_implPKiiiiiPiiii)
        /*00c0*/ 	.short	0x0380
        /*00c2*/ 	.short	0x002c


	//----- nvinfo : EIATTR_SW_WAR
	.align		4
.L_93:
        /*00c4*/ 	.byte	0x04, 0x36
        /*00c6*/ 	.short	(.L_95 - .L_94)
.L_94:
        /*00c8*/ 	.word	0x00000008
.L_95:


//--------------------- .nv.info._Z28nppiAndC_16u_C4R_kernel_implPKtittttPtiii --------------------------
	.section	.nv.info._Z28nppiAndC_16u_C4R_kernel_implPKtittttPtiii,"",@"SHT_CUDA_INFO"
	.sectionflags	@""
	.align	4


	//----- nvinfo : EIATTR_CUDA_API_VERSION
	.align		4
        /*0000*/ 	.byte	0x04, 0x37
        /*0002*/ 	.short	(.L_97 - .L_96)
.L_96:
        /*0004*/ 	.word	0x00000082


	//----- nvinfo : EIATTR_KPARAM_INFO
	.align		4
.L_97:
        /*0008*/ 	.byte	0x04, 0x17
        /*000a*/ 	.short	(.L_99 - .L_98)
.L_98:
        /*000c*/ 	.word	0x00000000
        /*0010*/ 	.short	0x0009
        /*0012*/ 	.short	0x0028
        /*0014*/ 	.byte	0x00, 0xf0, 0x11, 0x00


	//----- nvinfo : EIATTR_KPARAM_INFO
	.align		4
.L_99:
        /*0018*/ 	.byte	0x04, 0x17
        /*001a*/ 	.short	(.L_101 - .L_100)
.L_100:
        /*001c*/ 	.word	0x00000000
        /*0020*/ 	.short	0x0008
        /*0022*/ 	.short	0x0024
        /*0024*/ 	.byte	0x00, 0xf0, 0x11, 0x00


	//----- nvinfo : EIATTR_KPARAM_INFO
	.align		4
.L_101:
        /*0028*/ 	.byte	0x04, 0x17
        /*002a*/ 	.short	(.L_103 - .L_102)
.L_102:
        /*002c*/ 	.word	0x00000000
        /*0030*/ 	.short	0x0007
        /*0032*/ 	.short	0x0020
        /*0034*/ 	.byte	0x00, 0xf0, 0x11, 0x00


	//----- nvinfo : EIATTR_KPARAM_INFO
	.align		4
.L_103:
        /*0038*/ 	.byte	0x04, 0x17
        /*003a*/ 	.short	(.L_105 - .L_104)
.L_104:
        /*003c*/ 	.word	0x00000000
        /*0040*/ 	.short	0x0006
        /*0042*/ 	.short	0x0018
        /*0044*/ 	.byte	0x00, 0xf5, 0x21, 0x00


	//----- nvinfo : EIATTR_KPARAM_INFO
	.align		4
.L_105:
        /*0048*/ 	.byte	0x04, 0x17
        /*004a*/ 	.short	(.L_107 - .L_106)
.L_106:
        /*004c*/ 	.word	0x00000000
        /*0050*/ 	.short	0x0005
        /*0052*/ 	.short	0x0012
        /*0054*/ 	.byte	0x00, 0xf0, 0x09, 0x00


	//----- nvinfo : EIATTR_KPARAM_INFO
	.align		4
.L_107:
        /*0058*/ 	.byte	0x04, 0x17
        /*005a*/ 	.short	(.L_109 - .L_108)
.L_108:
        /*005c*/ 	.word	0x00000000
        /*0060*/ 	.short	0x0004
        /*0062*/ 	.short	0x0010
        /*0064*/ 	.byte	0x00, 0xf0, 0x09, 0x00


	//----- nvinfo : EIATTR_KPARAM_INFO
	.align		4
.L_109:
        /*0068*/ 	.byte	0x04, 0x17
        /*006a*/ 	.short	(.L_111 - .L_110)
.L_110:
        /*006c*/ 	.word	0x00000000
        /*0070*/ 	.short	0x0003
        /*0072*/ 	.short	0x000e
        /*0074*/ 	.byte	0x00, 0xf0, 0x09, 0x00


	//----- nvinfo : EIATTR_KPARAM_INFO
	.align		4
.L_111:
        /*0078*/ 	.byte	0x04, 0x17
        /*007a*/ 	.short	(.L_113 - .L_112)
.L_112:
        /*007c*/ 	.word	0x00000000
        /*0080*/ 	.short	0x0002
        /*0082*/ 	.short	0x000c
        /*0084*/ 	.byte	0x00, 0xf0, 0x09, 0x00


	//----- nvinfo : EIATTR_KPARAM_INFO
	.align		4
.L_113:
        /*0088*/ 	.byte	0x04, 0x17
        /*008a*/ 	.short	(.L_115 - .L_114)
.L_114:
        /*008c*/ 	.word	0x00000000
        /*0090*/ 	.short	0x0001
        /*0092*/ 	.short	0x0008
        /*0094*/ 	.byte	0x00, 0xf0, 0x11, 0x00


	//----- nvinfo : EIATTR_KPARAM_INFO
	.align		4
.L_115:
        /*0098*/ 	.byte	0x04, 0x17
        /*009a*/ 	.short	(.L_117 - .L_116)
.L_116:
        /*009c*/ 	.word	0x00000000
        /*00a0*/ 	.short	0x0000
        /*00a2*/ 	.short	0x0000
        /*00a4*/ 	.byte	0x00, 0xf5, 0x21, 0x00


	//----- nvinfo : EIATTR_SPARSE_MMA_MASK
	.align		4
.L_117:
        /*00a8*/ 	.byte	0x03, 0x50
        /*00aa*/ 	.short	0x0000


	//----- nvinfo : EIATTR_MAXREG_COUNT
	.align		4
        /*00ac*/ 	.byte	0x03, 0x1b
        /*00ae*/ 	.short	0x00ff


	//----- nvinfo : EIATTR_MERCURY_ISA_VERSION
	.align		4
        /*00b0*/ 	.byte	0x03, 0x5f
        /*00b2*/ 	.short	0x0101


	//----- nvinfo : EIATTR_VRC_CTA_INIT_COUNT
	.align		4
        /*00b4*/ 	.byte	0x02, 0x4a
	.zero		1
	.zero		1


	//----- nvinfo : EIATTR_EXIT_INSTR_OFFSETS
	.align		4
        /*00b8*/ 	.byte	0x04, 0x1c
        /*00ba*/ 	.short	(.L_119 - .L_118)


	//   ....[0]....
.L_118:
        /*00bc*/ 	.word	0x000000d0


	//   ....[1]....
        /*00c0*/ 	.word	0x000002c0


	//----- nvinfo : EIATTR_CBANK_PARAM_SIZE
	.align		4
.L_119:
        /*00c4*/ 	.byte	0x03, 0x19
        /*00c6*/ 	.short	0x002c


	//----- nvinfo : EIATTR_PARAM_CBANK
	.align		4
        /*00c8*/ 	.byte	0x04, 0x0a
        /*00ca*/ 	.short	(.L_121 - .L_120)
	.align		4
.L_120:
        /*00cc*/ 	.word	index@(.nv.constant0._Z28nppiAndC_16u_C4R_kernel_implPKtittttPtiii)
        /*00d0*/ 	.short	0x0380
        /*00d2*/ 	.short	0x002c


	//----- nvinfo : EIATTR_SW_WAR
	.align		4
.L_121:
        /*00d4*/ 	.byte	0x04, 0x36
        /*00d6*/ 	.short	(.L_123 - .L_122)
.L_122:
        /*00d8*/ 	.word	0x00000008
.L_123:


//--------------------- .nv.info._Z28nppiAndC_16u_C3R_kernel_implPKtitttPtiii --------------------------
	.section	.nv.info._Z28nppiAndC_16u_C3R_kernel_implPKtitttPtiii,"",@"SHT_CUDA_INFO"
	.sectionflags	@""
	.align	4


	//----- nvinfo : EIATTR_CUDA_API_VERSION
	.align		4
        /*0000*/ 	.byte	0x04, 0x37
        /*0002*/ 	.short	(.L_125 - .L_124)
.L_124:
        /*0004*/ 	.word	0x00000082


	//----- nvinfo : EIATTR_KPARAM_INFO
	.align		4
.L_125:
        /*0008*/ 	.byte	0x04, 0x17
        /*000a*/ 	.short	(.L_127 - .L_126)
.L_126:
        /*000c*/ 	.word	0x00000000
        /*0010*/ 	.short	0x0008
        /*0012*/ 	.short	0x0028
        /*0014*/ 	.byte	0x00, 0xf0, 0x11, 0x00


	//----- nvinfo : EIATTR_KPARAM_INFO
	.align		4
.L_127:
        /*0018*/ 	.byte	0x04, 0x17
        /*001a*/ 	.short	(.L_129 - .L_128)
.L_128:
        /*001c*/ 	.word	0x00000000
        /*0020*/ 	.short	0x0007
        /*0022*/ 	.short	0x0024
        /*0024*/ 	.byte	0x00, 0xf0, 0x11, 0x00


	//----- nvinfo : EIATTR_KPARAM_INFO
	.align		4
.L_129:
        /*0028*/ 	.byte	0x04, 0x17
        /*002a*/ 	.short	(.L_131 - .L_130)
.L_130:
        /*002c*/ 	.word	0x00000000
        /*0030*/ 	.short	0x0006
        /*0032*/ 	.short	0x0020
        /*0034*/ 	.byte	0x00, 0xf0, 0x11, 0x00


	//----- nvinfo : EIATTR_KPARAM_INFO
	.align		4
.L_131:
        /*0038*/ 	.byte	0x04, 0x17
        /*003a*/ 	.short	(.L_133 - .L_132)
.L_132:
        /*003c*/ 	.word	0x00000000
        /*0040*/ 	.short	0x0005
        /*0042*/ 	.short	0x0018
        /*0044*/ 	.byte	0x00, 0xf5, 0x21, 0x00


	//----- nvinfo : EIATTR_KPARAM_INFO
	.align		4
.L_133:
        /*0048*/ 	.byte	0x04, 0x17
        /*004a*/ 	.short	(.L_135 - .L_134)
.L_134:
        /*004c*/ 	.word	0x00000000
        /*0050*/ 	.short	0x0004
        /*0052*/ 	.short	0x0010
        /*0054*/ 	.byte	0x00, 0xf0, 0x09, 0x00


	//----- nvinfo : EIATTR_KPARAM_INFO
	.align		4
.L_135:
        /*0058*/ 	.byte	0x04, 0x17
        /*005a*/ 	.short	(.L_137 - .L_136)
.L_136:
        /*005c*/ 	.word	0x00000000
        /*0060*/ 	.short	0x0003
        /*0062*/ 	.short	0x000e
        /*0064*/ 	.byte	0x00, 0xf0, 0x09, 0x00


	//----- nvinfo : EIATTR_KPARAM_INFO
	.align		4
.L_137:
        /*0068*/ 	.byte	0x04, 0x17
        /*006a*/ 	.short	(.L_139 - .L_138)
.L_138:
        /*006c*/ 	.word	0x00000000
        /*0070*/ 	.short	0x0002
        /*0072*/ 	.short	0x000c
        /*0074*/ 	.byte	0x00, 0xf0, 0x09, 0x00


	//----- nvinfo : EIATTR_KPARAM_INFO
	.align		4
.L_139:
        /*0078*/ 	.byte	0x04, 0x17
        /*007a*/ 	.short	(.L_141 - .L_140)
.L_140:
        /*007c*/ 	.word	0x00000000
        /*0080*/ 	.short	0x0001
        /*0082*/ 	.short	0x0008
        /*0084*/ 	.byte	0x00, 0xf0, 0x11, 0x00


	//----- nvinfo : EIATTR_KPARAM_INFO
	.align		4
.L_141:
        /*0088*/ 	.byte	0x04, 0x17
        /*008a*/ 	.short	(.L_143 - .L_142)
.L_142:
        /*008c*/ 	.word	0x00000000
        /*0090*/ 	.short	0x0000
        /*0092*/ 	.short	0x0000
        /*0094*/ 	.byte	0x00, 0xf5, 0x21, 0x00


	//----- nvinfo : EIATTR_SPARSE_MMA_MASK
	.align		4
.L_143:
        /*0098*/ 	.byte	0x03, 0x50
        /*009a*/ 	.short	0x0000


	//----- nvinfo : EIATTR_MAXREG_COUNT
	.align		4
        /*009c*/ 	.byte	0x03, 0x1b
        /*009e*/ 	.short	0x00ff


	//----- nvinfo : EIATTR_MERCURY_ISA_VERSION
	.align		4
        /*00a0*/ 	.byte	0x03, 0x5f
        /*00a2*/ 	.short	0x0101


	//----- nvinfo : EIATTR_VRC_CTA_INIT_COUNT
	.align		4
        /*00a4*/ 	.byte	0x02, 0x4a
	.zero		1
	.zero		1


	//----- nvinfo : EIATTR_EXIT_INSTR_OFFSETS
	.align		4
        /*00a8*/ 	.byte	0x04, 0x1c
        /*00aa*/ 	.short	(.L_145 - .L_144)


	//   ....[0]....
.L_144:
        /*00ac*/ 	.word	0x000000d0


	//   ....[1]....
        /*00b0*/ 	.word	0x00000280


	//----- nvinfo : EIATTR_CBANK_PARAM_SIZE
	.align		4
.L_145:
        /*00b4*/ 	.byte	0x03, 0x19
        /*00b6*/ 	.short	0x002c


	//----- nvinfo : EIATTR_PARAM_CBANK
	.align		4
        /*00b8*/ 	.byte	0x04, 0x0a
        /*00ba*/ 	.short	(.L_147 - .L_146)
	.align		4
.L_146:
        /*00bc*/ 	.word	index@(.nv.constant0._Z28nppiAndC_16u_C3R_kernel_implPKtitttPtiii)
        /*00c0*/ 	.short	0x0380
        /*00c2*/ 	.short	0x002c


	//----- nvinfo : EIATTR_SW_WAR
	.align		4
.L_147:
        /*00c4*/ 	.byte	0x04, 0x36
        /*00c6*/ 	.short	(.L_149 - .L_148)
.L_148:
        /*00c8*/ 	.word	0x00000008
.L_149:


//--------------------- .nv.info._Z27nppiAndC_8u_C3R_kernel_implPKhihhhPhiii --------------------------
	.section	.nv.info._Z27nppiAndC_8u_C3R_kernel_implPKhihhhPhiii,"",@"SHT_CUDA_INFO"
	.sectionflags	@""
	.align	4


	//----- nvinfo : EIATTR_CUDA_API_VERSION
	.align		4
        /*0000*/ 	.byte	0x04, 0x37
        /*0002*/ 	.short	(.L_151 - .L_150)
.L_150:
        /*0004*/ 	.word	0x00000082


	//----- nvinfo : EIATTR_KPARAM_INFO
	.align		4
.L_151:
        /*0008*/ 	.byte	0x04, 0x17
        /*000a*/ 	.short	(.L_153 - .L_152)
.L_152:
        /*000c*/ 	.word	0x00000000
        /*0010*/ 	.short	0x0008
        /*0012*/ 	.short	0x0020
        /*0014*/ 	.byte	0x00, 0xf0, 0x11, 0x00


	//----- nvinfo : EIATTR_KPARAM_INFO
	.align		4
.L_153:
        /*0018*/ 	.byte	0x04, 0x17
        /*001a*/ 	.short	(.L_155 - .L_154)
.L_154:
        /*001c*/ 	.word	0x00000000
        /*0020*/ 	.short	0x0007
        /*0022*/ 	.short	0x001c
        /*0024*/ 	.byte	0x00, 0xf0, 0x11, 0x00


	//----- nvinfo : EIATTR_KPARAM_INFO
	.align		4
.L_155:
        /*0028*/ 	.byte	0x04, 0x17
        /*002a*/ 	.short	(.L_157 - .L_156)
.L_156:
        /*002c*/ 	.word	0x00000000
        /*0030*/ 	.short	0x0006
        /*0032*/ 	.short	0x0018
        /*0034*/ 	.byte	0x00, 0xf0, 0x11, 0x00


	//----- nvinfo : EIATTR_KPARAM_INFO
	.align		4
.L_157:
        /*0038*/ 	.byte	0x04, 0x17
        /*003a*/ 	.short	(.L_159 - .L_158)
.L_158:
        /*003c*/ 	.word	0x00000000
        /*0040*/ 	.short	0x0005
        /*0042*/ 	.short	0x0010
        /*0044*/ 	.byte	0x00, 0xf5, 0x21, 0x00


	//----- nvinfo : EIATTR_KPARAM_INFO
	.align		4
.L_159:
        /*0048*/ 	.byte	0x04, 0x17
        /*004a*/ 	.short	(.L_161 - .L_160)
.L_160:
        /*004c*/ 	.word	0x00000000
        /*0050*/ 	.short	0x0004
        /*0052*/ 	.short	0x000e
        /*0054*/ 	.byte	0x00, 0xf0, 0x05, 0x00


	//----- nvinfo : EIATTR_KPARAM_INFO
	.align		4
.L_161:
        /*0058*/ 	.byte	0x04, 0x17
        /*005a*/ 	.short	(.L_163 - .L_162)
.L_162:
        /*005c*/ 	.word	0x00000000
        /*0060*/ 	.short	0x0003
        /*0062*/ 	.short	0x000d
        /*0064*/ 	.byte	0x00, 0xf0, 0x05, 0x00


	//----- nvinfo : EIATTR_KPARAM_INFO
	.align		4
.L_163:
        /*0068*/ 	.byte	0x04, 0x17
        /*006a*/ 	.short	(.L_165 - .L_164)
.L_164:
        /*006c*/ 	.word	0x00000000
        /*0070*/ 	.short	0x0002
        /*0072*/ 	.short	0x000c
        /*0074*/ 	.byte	0x00, 0xf0, 0x05, 0x00


	//----- nvinfo : EIATTR_KPARAM_INFO
	.align		4
.L_165:
        /*0078*/ 	.byte	0x04, 0x17
        /*007a*/ 	.short	(.L_167 - .L_166)
.L_166:
        /*007c*/ 	.word	0x00000000
        /*0080*/ 	.short	0x0001
        /*0082*/ 	.short	0x0008
        /*0084*/ 	.byte	0x00, 0xf0, 0x11, 0x00


	//----- nvinfo : EIATTR_KPARAM_INFO
	.align		4
.L_167:
        /*0088*/ 	.byte	0x04, 0x17
        /*008a*/ 	.short	(.L_169 - .L_168)
.L_168:
        /*008c*/ 	.word	0x00000000
        /*0090*/ 	.short	0x0000
        /*0092*/ 	.short	0x0000
        /*0094*/ 	.byte	0x00, 0xf5, 0x21, 0x00


	//----- nvinfo : EIATTR_SPARSE_MMA_MASK
	.align		4
.L_169:
        /*0098*/ 	.byte	0x03, 0x50
        /*009a*/ 	.short	0x0000


	//----- nvinfo : EIATTR_MAXREG_COUNT
	.align		4
        /*009c*/ 	.byte	0x03, 0x1b
        /*009e*/ 	.short	0x00ff


	//----- nvinfo : EIATTR_MERCURY_ISA_VERSION
	.align		4
        /*00a0*/ 	.byte	0x03, 0x5f
        /*00a2*/ 	.short	0x0101


	//----- nvinfo : EIATTR_VRC_CTA_INIT_COUNT
	.align		4
        /*00a4*/ 	.byte	0x02, 0x4a
	.zero		1
	.zero		1


	//----- nvinfo : EIATTR_EXIT_INSTR_OFFSETS
	.align		4
        /*00a8*/ 	.byte	0x04, 0x1c
        /*00aa*/ 	.short	(.L_171 - .L_170)


	//   ....[0]....
.L_170:
        /*00ac*/ 	.word	0x000000d0


	//   ....[1]....
        /*00b0*/ 	.word	0x00000290


	//----- nvinfo : EIATTR_CBANK_PARAM_SIZE
	.align		4
.L_171:
        /*00b4*/ 	.byte	0x03, 0x19
        /*00b6*/ 	.short	0x0024


	//----- nvinfo : EIATTR_PARAM_CBANK
	.align		4
        /*00b8*/ 	.byte	0x04, 0x0a
        /*00ba*/ 	.short	(.L_173 - .L_172)
	.align		4
.L_172:
        /*00bc*/ 	.word	index@(.nv.constant0._Z27nppiAndC_8u_C3R_kernel_implPKhihhhPhiii)
        /*00c0*/ 	.short	0x0380
        /*00c2*/ 	.short	0x0024


	//----- nvinfo : EIATTR_SW_WAR
	.align		4
.L_173:
        /*00c4*/ 	.byte	0x04, 0x36
        /*00c6*/ 	.short	(.L_175 - .L_174)
.L_174:
        /*00c8*/ 	.word	0x00000008
.L_175:


//--------------------- .nv.info._Z27nppiAndC_8u_C1R_kernel_implPKhihPhiii --------------------------
	.section	.nv.info._Z27nppiAndC_8u_C1R_kernel_implPKhihPhiii,"",@"SHT_CUDA_INFO"
	.sectionflags	@""
	.align	4


	//----- nvinfo : EIATTR_CUDA_API_VERSION
	.align		4
        /*0000*/ 	.byte	0x04, 0x37
        /*0002*/ 	.short	(.L_177 - .L_176)
.L_176:
        /*0004*/ 	.word	0x00000082


	//----- nvinfo : EIATTR_KPARAM_INFO
	.align		4
.L_177:
        /*0008*/ 	.byte	0x04, 0x17
        /*000a*/ 	.short	(.L_179 - .L_178)
.L_178:
        /*000c*/ 	.word	0x00000000
        /*0010*/ 	.short	0x0006
        /*0012*/ 	.short	0x0020
        /*0014*/ 	.byte	0x00, 0xf0, 0x11, 0x00


	//----- nvinfo : EIATTR_KPARAM_INFO
	.align		4
.L_179:
        /*0018*/ 	.byte	0x04, 0x17
        /*001a*/ 	.short	(.L_181 - .L_180)
.L_180:
        /*001c*/ 	.word	0x00000000
        /*0020*/ 	.short	0x0005
        /*0022*/ 	.short	0x001c
        /*0024*/ 	.byte	0x00, 0xf0, 0x11, 0x00


	//----- nvinfo : EIATTR_KPARAM_INFO
	.align		4
.L_181:
        /*0028*/ 	.byte	0x04, 0x17
        /*002a*/ 	.short	(.L_183 - .L_182)
.L_182:
        /*002c*/ 	.word	0x00000000
        /*0030*/ 	.short	0x0004
        /*0032*/ 	.short	0x0018
        /*0034*/ 	.byte	0x00, 0xf0, 0x11, 0x00


	//----- nvinfo : EIATTR_KPARAM_INFO
	.align		4
.L_183:
        /*0038*/ 	.byte	0x04, 0x17
        /*003a*/ 	.short	(.L_185 - .L_184)
.L_184:
        /*003c*/ 	.word	0x00000000
        /*0040*/ 	.short	0x0003
        /*0042*/ 	.short	0x0010
        /*0044*/ 	.byte	0x00, 0xf5, 0x21, 0x00


	//----- nvinfo : EIATTR_KPARAM_INFO
	.align		4
.L_185:
        /*0048*/ 	.byte	0x04, 0x17
        /*004a*/ 	.short	(.L_187 - .L_186)
.L_186:
        /*004c*/ 	.word	0x00000000
        /*0050*/ 	.short	0x0002
        /*0052*/ 	.short	0x000c
        /*0054*/ 	.byte	0x00, 0xf0, 0x05, 0x00


	//----- nvinfo : EIATTR_KPARAM_INFO
	.align		4
.L_187:
        /*0058*/ 	.byte	0x04, 0x17
        /*005a*/ 	.short	(.L_189 - .L_188)
.L_188:
        /*005c*/ 	.word	0x00000000
        /*0060*/ 	.short	0x0001
        /*0062*/ 	.short	0x0008
        /*0064*/ 	.byte	0x00, 0xf0, 0x11, 0x00


	//----- nvinfo : EIATTR_KPARAM_INFO
	.align		4
.L_189:
        /*0068*/ 	.byte	0x04, 0x17
        /*006a*/ 	.short	(.L_191 - .L_190)
.L_190:
        /*006c*/ 	.word	0x00000000
        /*0070*/ 	.short	0x0000
        /*0072*/ 	.short	0x0000
        /*0074*/ 	.byte	0x00, 0xf5, 0x21, 0x00


	//----- nvinfo : EIATTR_SPARSE_MMA_MASK
	.align		4
.L_191:
        /*0078*/ 	.byte	0x03, 0x50
        /*007a*/ 	.short	0x0000


	//----- nvinfo : EIATTR_MAXREG_COUNT
	.align		4
        /*007c*/ 	.byte	0x03, 0x1b
        /*007e*/ 	.short	0x00ff


	//----- nvinfo : EIATTR_MERCURY_ISA_VERSION
	.align		4
        /*0080*/ 	.byte	0x03, 0x5f
        /*0082*/ 	.short	0x0101


	//----- nvinfo : EIATTR_VRC_CTA_INIT_COUNT
	.align		4
        /*0084*/ 	.byte	0x02, 0x4a
	.zero		1
	.zero		1


	//----- nvinfo : EIATTR_EXIT_INSTR_OFFSETS
	.align		4
        /*0088*/ 	.byte	0x04, 0x1c
        /*008a*/ 	.short	(.L_193 - .L_192)


	//   ....[0]....
.L_192:
        /*008c*/ 	.word	0x000000d0


	//   ....[1]....
        /*0090*/ 	.word	0x00000200


	//----- nvinfo : EIATTR_CBANK_PARAM_SIZE
	.align		4
.L_193:
        /*0094*/ 	.byte	0x03, 0x19
        /*0096*/ 	.short	0x0024


	//----- nvinfo : EIATTR_PARAM_CBANK
	.align		4
        /*0098*/ 	.byte	0x04, 0x0a
        /*009a*/ 	.short	(.L_195 - .L_194)
	.align		4
.L_194:
        /*009c*/ 	.word	index@(.nv.constant0._Z27nppiAndC_8u_C1R_kernel_implPKhihPhiii)
        /*00a0*/ 	.short	0x0380
        /*00a2*/ 	.short	0x0024


	//----- nvinfo : EIATTR_SW_WAR
	.align		4
.L_195:
        /*00a4*/ 	.byte	0x04, 0x36
        /*00a6*/ 	.short	(.L_197 - .L_196)
.L_196:
        /*00a8*/ 	.word	0x00000008
.L_197:


//--------------------- .nv.info._Z26nppiAnd_8u_C1R_kernel_implPKhiS0_iPhiii --------------------------
	.section	.nv.info._Z26nppiAnd_8u_C1R_kernel_implPKhiS0_iPhiii,"",@"SHT_CUDA_INFO"
	.sectionflags	@""
	.align	4


	//----- nvinfo : EIATTR_CUDA_API_VERSION
	.align		4
        /*0000*/ 	.byte	0x04, 0x37
        /*0002*/ 	.short	(.L_199 - .L_198)
.L_198:
        /*0004*/ 	.word	0x00000082


	//----- nvinfo : EIATTR_KPARAM_INFO
	.align		4
.L_199:
        /*0008*/ 	.byte	0x04, 0x17
        /*000a*/ 	.short	(.L_201 - .L_200)
.L_200:
        /*000c*/ 	.word	0x00000000
        /*0010*/ 	.short	0x0007
        /*0012*/ 	.short	0x0030
        /*0014*/ 	.byte	0x00, 0xf0, 0x11, 0x00


	//----- nvinfo : EIATTR_KPARAM_INFO
	.align		4
.L_201:
        /*0018*/ 	.byte	0x04, 0x17
        /*001a*/ 	.short	(.L_203 - .L_202)
.L_202:
        /*001c*/ 	.word	0x00000000
        /*0020*/ 	.short	0x0006
        /*0022*/ 	.short	0x002c
        /*0024*/ 	.byte	0x00, 0xf0, 0x11, 0x00


	//----- nvinfo : EIATTR_KPARAM_INFO
	.align		4
.L_203:
        /*0028*/ 	.byte	0x04, 0x17
        /*002a*/ 	.short	(.L_205 - .L_204)
.L_204:
        /*002c*/ 	.word	0x00000000
        /*0030*/ 	.short	0x0005
        /*0032*/ 	.short	0x0028
        /*0034*/ 	.byte	0x00, 0xf0, 0x11, 0x00


	//----- nvinfo : EIATTR_KPARAM_INFO
	.align		4
.L_205:
        /*0038*/ 	.byte	0x04, 0x17
        /*003a*/ 	.short	(.L_207 - .L_206)
.L_206:
        /*003c*/ 	.word	0x00000000
        /*0040*/ 	.short	0x0004
        /*0042*/ 	.short	0x0020
        /*0044*/ 	.byte	0x00, 0xf5, 0x21, 0x00


	//----- nvinfo : EIATTR_KPARAM_INFO
	.align		4
.L_207:
        /*0048*/ 	.byte	0x04, 0x17
        /*004a*/ 	.short	(.L_209 - .L_208)
.L_208:
        /*004c*/ 	.word	0x00000000
        /*0050*/ 	.short	0x0003
        /*0052*/ 	.short	0x0018
        /*0054*/ 	.byte	0x00, 0xf0, 0x11, 0x00


	//----- nvinfo : EIATTR_KPARAM_INFO
	.align		4
.L_209:
        /*0058*/ 	.byte	0x04, 0x17
        /*005a*/ 	.short	(.L_211 - .L_210)
.L_210:
        /*005c*/ 	.word	0x00000000
        /*0060*/ 	.short	0x0002
        /*0062*/ 	.short	0x0010
        /*0064*/ 	.byte	0x00, 0xf5, 0x21, 0x00


	//----- nvinfo : EIATTR_KPARAM_INFO
	.align		4
.L_211:
        /*0068*/ 	.byte	0x04, 0x17
        /*006a*/ 	.short	(.L_213 - .L_212)
.L_212:
        /*006c*/ 	.word	0x00000000
        /*0070*/ 	.short	0x0001
        /*0072*/ 	.short	0x0008
        /*0074*/ 	.byte	0x00, 0xf0, 0x11, 0x00


	//----- nvinfo : EIATTR_KPARAM_INFO
	.align		4
.L_213:
        /*0078*/ 	.byte	0x04, 0x17
        /*007a*/ 	.short	(.L_215 - .L_214)
.L_214:
        /*007c*/ 	.word	0x00000000
        /*0080*/ 	.short	0x0000
        /*0082*/ 	.short	0x0000
        /*0084*/ 	.byte	0x00, 0xf5, 0x21, 0x00


	//----- nvinfo : EIATTR_SPARSE_MMA_MASK
	.align		4
.L_215:
        /*0088*/ 	.byte	0x03, 0x50
        /*008a*/ 	.short	0x0000


	//----- nvinfo : EIATTR_MAXREG_COUNT
	.align		4
        /*008c*/ 	.byte	0x03, 0x1b
        /*008e*/ 	.short	0x00ff


	//----- nvinfo : EIATTR_MERCURY_ISA_VERSION
	.align		4
        /*0090*/ 	.byte	0x03, 0x5f
        /*0092*/ 	.short	0x0101


	//----- nvinfo : EIATTR_VRC_CTA_INIT_COUNT
	.align		4
        /*0094*/ 	.byte	0x02, 0x4a
	.zero		1
	.zero		1


	//----- nvinfo : EIATTR_EXIT_INSTR_OFFSETS
	.align		4
        /*0098*/ 	.byte	0x04, 0x1c
        /*009a*/ 	.short	(.L_217 - .L_216)


	//   ....[0]....
.L_216:
        /*009c*/ 	.word	0x000000d0


	//   ....[1]....
        /*00a0*/ 	.word	0x00000260


	//----- nvinfo : EIATTR_CBANK_PARAM_SIZE
	.align		4
.L_217:
        /*00a4*/ 	.byte	0x03, 0x19
        /*00a6*/ 	.short	0x0034


	//----- nvinfo : EIATTR_PARAM_CBANK
	.align		4
        /*00a8*/ 	.byte	0x04, 0x0a
        /*00aa*/ 	.short	(.L_219 - .L_218)
	.align		4
.L_218:
        /*00ac*/ 	.word	index@(.nv.constant0._Z26nppiAnd_8u_C1R_kernel_implPKhiS0_iPhiii)
        /*00b0*/ 	.short	0x0380
        /*00b2*/ 	.short	0x0034


	//----- nvinfo : EIATTR_SW_WAR
	.align		4
.L_219:
        /*00b4*/ 	.byte	0x04, 0x36
        /*00b6*/ 	.short	(.L_221 - .L_220)
.L_220:
        /*00b8*/ 	.word	0x00000008
.L_221:


//--------------------- .nv.callgraph             --------------------------
	.section	.nv.callgraph,"",@"SHT_CUDA_CALLGRAPH"
	.align	4
	.sectionentsize	8
	.align		4
        /*0000*/ 	.word	0x00000000
	.align		4
        /*0004*/ 	.word	0xffffffff
	.align		4
        /*0008*/ 	.word	0x00000000
	.align		4
        /*000c*/ 	.word	0xfffffffe
	.align		4
        /*0010*/ 	.word	0x00000000
	.align		4
        /*0014*/ 	.word	0xfffffffd
	.align		4
        /*0018*/ 	.word	0x00000000
	.align		4
        /*001c*/ 	.word	0xfffffffc


//--------------------- .text._Z28nppiAndC_32s_C4R_kernel_implPKiiiiiiPiiii --------------------------
	.section	.text._Z28nppiAndC_32s_C4R_kernel_implPKiiiiiiPiiii,"ax",@progbits
	.align	128
        .global         _Z28nppiAndC_32s_C4R_kernel_implPKiiiiiiPiiii
        .type           _Z28nppiAndC_32s_C4R_kernel_implPKiiiiiiPiiii,@function
        .size           _Z28nppiAndC_32s_C4R_kernel_implPKiiiiiiPiiii,(.L_x_7 - _Z28nppiAndC_32s_C4R_kernel_implPKiiiiiiPiiii)
        .other          _Z28nppiAndC_32s_C4R_kernel_implPKiiiiiiPiiii,@"STO_CUDA_ENTRY STV_DEFAULT"
_Z28nppiAndC_32s_C4R_kernel_implPKiiiiiiPiiii:
.text._Z28nppiAndC_32s_C4R_kernel_implPKiiiiiiPiiii:
[----:B------:R-:W-:Y:S01]  /*0000*/  LDC R1, c[0x0][0x37c] ;  /* 0x0000df00ff017b82 */ /* 0x000fe20000000800 */
[----:B------:R-:W0:Y:S07]  /*0010*/  S2R R5, SR_TID.Y ;  /* 0x0000000000057919 */ /* 0x000e2e0000002200 */
[----:B------:R-:W1:Y:S01]  /*0020*/  LDC R0, c[0x0][0x360] ;  /* 0x0000d800ff007b82 */ /* 0x000e620000000800 */
[----:B------:R-:W2:Y:S01]  /*0030*/  LDCU UR6, c[0x0][0x3b0] ;  /* 0x00007600ff0677ac */ /* 0x000ea20008000800 */
[----:B------:R-:W1:Y:S01]  /*0040*/  S2R R3, SR_TID.X ;  /* 0x0000000000037919 */ /* 0x000e620000002100 */
[----:B------:R-:W3:Y:S05]  /*0050*/  LDCU UR7, c[0x0][0x3ac] ;  /* 0x00007580ff0777ac */ /* 0x000eea0008000800 */
[----:B------:R-:W0:Y:S08]  /*0060*/  S2UR UR5, SR_CTAID.Y ;  /* 0x00000000000579c3 */ /* 0x000e300000002600 */
[----:B------:R-:W0:Y:S08]  /*0070*/  LDC R4, c[0x0][0x364] ;  /* 0x0000d900ff047b82 */ /* 0x000e300000000800 */
[----:B------:R-:W1:Y:S01]  /*0080*/  S2UR UR4, SR_CTAID.X ;  /* 0x00000000000479c3 */ /* 0x000e620000002500 */
[----:B0-----:R-:W-:-:S05]  /*0090*/  IMAD R4, R4, UR5, R5 ;  /* 0x0000000504047c24 */ /* 0x001fca000f8e0205 */
[----:B--2---:R-:W-:Y:S01]  /*00a0*/  ISETP.GE.AND P0, PT, R4, UR6, PT ;  /* 0x0000000604007c0c */ /* 0x004fe2000bf06270 */
[----:B-1----:R-:W-:-:S05]  /*00b0*/  IMAD R0, R0, UR4, R3 ;  /* 0x0000000400007c24 */ /* 0x002fca000f8e0203 */
[----:B---3--:R-:W-:-:S13]  /*00c0*/  ISETP.GE.OR P0, PT, R0, UR7, P0 ;  /* 0x0000000700007c0c */ /* 0x008fda0008706670 */
[----:B------:R-:W-:Y:S05]  /*00d0*/  @P0 EXIT ;  /* 0x000000000000094d */ /* 0x000fea0003800000 */
[----:B------:R-:W0:Y:S01]  /*00e0*/  LDCU.128 UR8, c[0x0][0x380] ;  /* 0x00007000ff0877ac */ /* 0x000e220008000c00 */
[----:B------:R-:W-:Y:S01]  /*00f0*/  IMAD.SHL.U32 R7, R0, 0x4, RZ ;  /* 0x0000000400077824 */ /* 0x000fe200078e00ff */
[----:B------:R-:W1:Y:S01]  /*0100*/  LDCU.64 UR4, c[0x0][0x358] ;  /* 0x00006b00ff0477ac */ /* 0x000e620008000a00 */
[----:B------:R-:W2:Y:S01]  /*0110*/  LDCU UR6, c[0x0][0x3a8] ;  /* 0x00007500ff0677ac */ /* 0x000ea20008000800 */
[----:B0-----:R-:W-:-:S05]  /*0120*/  IMAD R3, R4, UR10, RZ ;  /* 0x0000000a04037c24 */ /* 0x001fca000f8e02ff */
[----:B------:R-:W-:-:S04]  /*0130*/  IADD3 R2, P0, PT, R3, UR8, RZ ;  /* 0x0000000803027c10 */ /* 0x000fc8000ff1e0ff */
[----:B------:R-:W-:Y:S01]  /*0140*/  LEA.HI.X.SX32 R3, R3, UR9, 0x1, P0 ;  /* 0x0000000903037c11 */ /* 0x000fe200080f0eff */
[----:B------:R-:W0:Y:S02]  /*0150*/  LDCU.64 UR8, c[0x0][0x3a0] ;  /* 0x00007400ff0877ac */ /* 0x000e240008000a00 */
[----:B------:R-:W-:-:S05]  /*0160*/  IMAD.WIDE R2, R7, 0x4, R2 ;  /* 0x0000000407027825 */ /* 0x000fca00078e0202 */
[----:B-1----:R-:W3:Y:S01]  /*0170*/  LDG.E R6, desc[UR4][R2.64] ;  /* 0x0000000402067981 */ /* 0x002ee2000c1e1900 */
[----:B--2---:R-:W-:Y:S01]  /*0180*/  IMAD R0, R4, UR6, RZ ;  /* 0x0000000604007c24 */ /* 0x004fe2000f8e02ff */
[----:B------:R-:W1:Y:S04]  /*0190*/  LDCU.64 UR6, c[0x0][0x390] ;  /* 0x00007200ff0677ac */ /* 0x000e680008000a00 */
[----:B0-----:R-:W-:-:S04]  /*01a0*/  IADD3 R4, P0, PT, R0, UR8, RZ ;  /* 0x0000000800047c10 */ /* 0x001fc8000ff1e0ff */
[----:B------:R-:W-:-:S03]  /*01b0*/  LEA.HI.X.SX32 R5, R0, UR9, 0x1, P0 ;  /* 0x0000000900057c11 */ /* 0x000fc600080f0eff */
[----:B------:R-:W-:Y:S01]  /*01c0*/  IMAD.WIDE R4, R7, 0x4, R4 ;  /* 0x0000000407047825 */ /* 0x000fe200078e0204 */
[----:B---3--:R-:W-:-:S05]  /*01d0*/  LOP3.LUT R7, R6, UR11, RZ, 0xc0, !PT ;  /* 0x0000000b06077c12 */ /* 0x008fca000f8ec0ff */
[----:B------:R-:W-:Y:S04]  /*01e0*/  STG.E desc[UR4][R4.64], R7 ;  /* 0x0000000704007986 */ /* 0x000fe8000c101904 */
[----:B------:R-:W1:Y:S02]  /*01f0*/  LDG.E R0, desc[UR4][R2.64+0x4] ;  /* 0x0000040402007981 */ /* 0x000e64000c1e1900 */
[----:B-1----:R-:W-:Y:S01]  /*0200*/  LOP3.LUT R9, R0, UR6, RZ, 0xc0, !PT ;  /* 0x0000000600097c12 */ /* 0x002fe2000f8ec0ff */
[----:B------:R-:W0:Y:S04]  /*0210*/  LDCU UR6, c[0x0][0x398] ;  /* 0x00007300ff0677ac */ /* 0x000e280008000800 */
[----:B------:R-:W-:Y:S04]  /*0220*/  STG.E desc[UR4][R4.64+0x4], R9 ;  /* 0x0000040904007986 */ /* 0x000fe8000c101904 */
[----:B------:R-:W2:Y:S02]  /*0230*/  LDG.E R0, desc[UR4][R2.64+0x8] ;  /* 0x0000080402007981 */ /* 0x000ea4000c1e1900 */
[----:B--2---:R-:W-:-:S05]  /*0240*/  LOP3.LUT R11, R0, UR7, RZ, 0xc0, !PT ;  /* 0x00000007000b7c12 */ /* 0x004fca000f8ec0ff */
[----:B------:R-:W-:Y:S04]  /*0250*/  STG.E desc[UR4][R4.64+0x8], R11 ;  /* 0x0000080b04007986 */ /* 0x000fe8000c101904 */
[----:B------:R-:W0:Y:S02]  /*0260*/  LDG.E R0, desc[UR4][R2.64+0xc] ;  /* 0x00000c0402007981 */ /* 0x000e24000c1e1900 */
[----:B0-----:R-:W-:-:S05]  /*0270*/  LOP3.LUT R13, R0, UR6, RZ, 0xc0, !PT ;  /* 0x00000006000d7c12 */ /* 0x001fca000f8ec0ff */
[----:B------:R-:W-:Y:S01]  /*0280*/  STG.E desc[UR4][R4.64+0xc], R13 ;  /* 0x00000c0d04007986 */ /* 0x000fe2000c101904 */
[----:B------:R-:W-:Y:S05]  /*0290*/  EXIT ;  /* 0x000000000000794d */ /* 0x000fea0003800000 */
.L_x_0:
[----:B------:R-:W-:-:S00]  /*02a0*/  BRA `(.L_x_0) ;  /* 0xfffffffc00fc7947 */ /* 0x000fc0000383ffff */
[----:B------:R-:W-:-:S00]  /*02b0*/  NOP ;  /* 0x0000000000007918 */ /* 0x000fc00000000000 */
        /* <DEDUP_REMOVED lines=12> */
.L_x_7:


//--------------------- .text._Z28nppiAndC_32s_C3R_kernel_implPKiiiiiPiiii --------------------------
	.section	.text._Z28nppiAndC_32s_C3R_kernel_implPKiiiiiPiiii,"ax",@progbits
	.align	128
        .global         _Z28nppiAndC_32s_C3R_kernel_implPKiiiiiPiiii
        .type           _Z28nppiAndC_32s_C3R_kernel_implPKiiiiiPiiii,@function
        .size           _Z28nppiAndC_32s_C3R_kernel_implPKiiiiiPiiii,(.L_x_8 - _Z28nppiAndC_32s_C3R_kernel_implPKiiiiiPiiii)
        .other          _Z28nppiAndC_32s_C3R_kernel_implPKiiiiiPiiii,@"STO_CUDA_ENTRY STV_DEFAULT"
_Z28nppiAndC_32s_C3R_kernel_implPKiiiiiPiiii:
.text._Z28nppiAndC_32s_C3R_kernel_implPKiiiiiPiiii:
        /* <DEDUP_REMOVED lines=15> */
[----:B------:R-:W-:Y:S01]  /*00f0*/  IMAD R7, R0, 0x3, RZ ;  /* 0x0000000300077824 */ /* 0x000fe200078e02ff */
[----:B------:R-:W1:Y:S01]  /*0100*/  LDCU.64 UR4, c[0x0][0x358] ;  /* 0x00006b00ff0477ac */ /* 0x000e620008000a00 */
[----:B------:R-:W2:Y:S01]  /*0110*/  LDCU UR6, c[0x0][0x3a0] ;  /* 0x00007400ff0677ac */ /* 0x000ea20008000800 */
[----:B------:R-:W3:Y:S01]  /*0120*/  LDCU.128 UR12, c[0x0][0x390] ;  /* 0x00007200ff0c77ac */ /* 0x000ee20008000c00 */
[----:B0-----:R-:W-:-:S05]  /*0130*/  IMAD R3, R4, UR10, RZ ;  /* 0x0000000a04037c24 */ /* 0x001fca000f8e02ff */
[----:B------:R-:W-:-:S04]  /*0140*/  IADD3 R2, P0, PT, R3, UR8, RZ ;  /* 0x0000000803027c10 */ /* 0x000fc8000ff1e0ff */
[----:B------:R-:W-:-:S03]  /*0150*/  LEA.HI.X.SX32 R3, R3, UR9, 0x1, P0 ;  /* 0x0000000903037c11 */ /* 0x000fc600080f0eff */
[----:B------:R-:W-:-:S05]  /*0160*/  IMAD.WIDE R2, R7, 0x4, R2 ;  /* 0x0000000407027825 */ /* 0x000fca00078e0202 */
[----:B-1----:R-:W4:Y:S01]  /*0170*/  LDG.E R6, desc[UR4][R2.64] ;  /* 0x0000000402067981 */ /* 0x002f22000c1e1900 */
[----:B--2---:R-:W-:-:S05]  /*0180*/  IMAD R0, R4, UR6, RZ ;  /* 0x0000000604007c24 */ /* 0x004fca000f8e02ff */
[----:B---3--:R-:W-:-:S04]  /*0190*/  IADD3 R4, P0, PT, R0, UR14, RZ ;  /* 0x0000000e00047c10 */ /* 0x008fc8000ff1e0ff */
[----:B------:R-:W-:-:S03]  /*01a0*/  LEA.HI.X.SX32 R5, R0, UR15, 0x1, P0 ;  /* 0x0000000f00057c11 */ /* 0x000fc600080f0eff */
[----:B------:R-:W-:Y:S01]  /*01b0*/  IMAD.WIDE R4, R7, 0x4, R4 ;  /* 0x0000000407047825 */ /* 0x000fe200078e0204 */
[----:B----4-:R-:W-:-:S05]  /*01c0*/  LOP3.LUT R7, R6, UR11, RZ, 0xc0, !PT ;  /* 0x0000000b06077c12 */ /* 0x010fca000f8ec0ff */
[----:B------:R-:W-:Y:S04]  /*01d0*/  STG.E desc[UR4][R4.64], R7 ;  /* 0x0000000704007986 */ /* 0x000fe8000c101904 */
[----:B------:R-:W2:Y:S02]  /*01e0*/  LDG.E R0, desc[UR4][R2.64+0x4] ;  /* 0x0000040402007981 */ /* 0x000ea4000c1e1900 */
[----:B--2---:R-:W-:-:S05]  /*01f0*/  LOP3.LUT R9, R0, UR12, RZ, 0xc0, !PT ;  /* 0x0000000c00097c12 */ /* 0x004fca000f8ec0ff */
[----:B------:R-:W-:Y:S04]  /*0200*/  STG.E desc[UR4][R4.64+0x4], R9 ;  /* 0x0000040904007986 */ /* 0x000fe8000c101904 */
[----:B------:R-:W2:Y:S02]  /*0210*/  LDG.E R0, desc[UR4][R2.64+0x8] ;  /* 0x0000080402007981 */ /* 0x000ea4000c1e1900 */
[----:B--2---:R-:W-:-:S05]  /*0220*/  LOP3.LUT R11, R0, UR13, RZ, 0xc0, !PT ;  /* 0x0000000d000b7c12 */ /* 0x004fca000f8ec0ff */
[----:B------:R-:W-:Y:S01]  /*0230*/  STG.E desc[UR4][R4.64+0x8], R11 ;  /* 0x0000080b04007986 */ /* 0x000fe2000c101904 */
[----:B------:R-:W-:Y:S05]  /*0240*/  EXIT ;  /* 0x000000000000794d */ /* 0x000fea0003800000 */
.L_x_1:
        /* <DEDUP_REMOVED lines=11> */
.L_x_8:


//--------------------- .text._Z28nppiAndC_16u_C4R_kernel_implPKtittttPtiii --------------------------
	.section	.text._Z28nppiAndC_16u_C4R_kernel_implPKtittttPtiii,"ax",@progbits
	.align	128
        .global         _Z28nppiAndC_16u_C4R_kernel_implPKtittttPtiii
        .type           _Z28nppiAndC_16u_C4R_kernel_implPKtittttPtiii,@function
        .size           _Z28nppiAndC_16u_C4R_kernel_implPKtittttPtiii,(.L_x_9 - _Z28nppiAndC_16u_C4R_kernel_implPKtittttPtiii)
        .other          _Z28nppiAndC_16u_C4R_kernel_implPKtittttPtiii,@"STO_CUDA_ENTRY STV_DEFAULT"
_Z28nppiAndC_16u_C4R_kernel_implPKtittttPtiii:
.text._Z28nppiAndC_16u_C4R_kernel_implPKtittttPtiii:
        /* <DEDUP_REMOVED lines=14> */
[----:B------:R-:W0:Y:S01]  /*00e0*/  LDCU UR4, c[0x0][0x388] ;  /* 0x00007100ff0477ac */ /* 0x000e220008000800 */
[----:B------:R-:W-:Y:S01]  /*00f0*/  IMAD.SHL.U32 R7, R0, 0x4, RZ ;  /* 0x0000000400077824 */ /* 0x000fe200078e00ff */
[----:B------:R-:W1:Y:S01]  /*0100*/  LDCU.64 UR8, c[0x0][0x380] ;  /* 0x00007000ff0877ac */ /* 0x000e620008000a00 */
[----:B------:R-:W2:Y:S01]  /*0110*/  LDCU.64 UR6, c[0x0][0x358] ;  /* 0x00006b00ff0677ac */ /* 0x000ea20008000a00 */
[----:B------:R-:W3:Y:S01]  /*0120*/  LDCU UR5, c[0x0][0x3a0] ;  /* 0x00007400ff0577ac */ /* 0x000ee20008000800 */
[----:B0-----:R-:W-:-:S05]  /*0130*/  IMAD R3, R4, UR4, RZ ;  /* 0x0000000404037c24 */ /* 0x001fca000f8e02ff */
[----:B-1----:R-:W-:-:S04]  /*0140*/  IADD3 R2, P0, PT, R3, UR8, RZ ;  /* 0x0000000803027c10 */ /* 0x002fc8000ff1e0ff */
[----:B------:R-:W-:Y:S01]  /*0150*/  LEA.HI.X.SX32 R3, R3, UR9, 0x1, P0 ;  /* 0x0000000903037c11 */ /* 0x000fe200080f0eff */
[----:B------:R-:W0:Y:S02]  /*0160*/  LDCU.64 UR8, c[0x0][0x398] ;  /* 0x00007300ff0877ac */ /* 0x000e240008000a00 */
[----:B------:R-:W-:-:S05]  /*0170*/  IMAD.WIDE R2, R7, 0x2, R2 ;  /* 0x0000000207027825 */ /* 0x000fca00078e0202 */
[----:B--2---:R-:W2:Y:S01]  /*0180*/  LDG.E.U16 R6, desc[UR6][R2.64] ;  /* 0x0000000602067981 */ /* 0x004ea2000c1e1500 */
[----:B------:R-:W2:Y:S01]  /*0190*/  LDCU.U16 UR4, c[0x0][0x38c] ;  /* 0x00007180ff0477ac */ /* 0x000ea20008000400 */
[----:B---3--:R-:W-:-:S05]  /*01a0*/  IMAD R0, R4, UR5, RZ ;  /* 0x0000000504007c24 */ /* 0x008fca000f8e02ff */
[----:B0-----:R-:W-:-:S04]  /*01b0*/  IADD3 R4, P0, PT, R0, UR8, RZ ;  /* 0x0000000800047c10 */ /* 0x001fc8000ff1e0ff */
[----:B------:R-:W-:-:S03]  /*01c0*/  LEA.HI.X.SX32 R5, R0, UR9, 0x1, P0 ;  /* 0x0000000900057c11 */ /* 0x000fc600080f0eff */
[----:B------:R-:W-:Y:S01]  /*01d0*/  IMAD.WIDE R4, R7, 0x2, R4 ;  /* 0x0000000207047825 */ /* 0x000fe200078e0204 */
[----:B--2---:R-:W-:-:S05]  /*01e0*/  LOP3.LUT R7, R6, UR4, RZ, 0xc0, !PT ;  /* 0x0000000406077c12 */ /* 0x004fca000f8ec0ff */
[----:B------:R0:W-:Y:S04]  /*01f0*/  STG.E.U16 desc[UR6][R4.64], R7 ;  /* 0x0000000704007986 */ /* 0x0001e8000c101506 */
[----:B------:R-:W2:Y:S01]  /*0200*/  LDG.E.U16 R0, desc[UR6][R2.64+0x2] ;  /* 0x0000020602007981 */ /* 0x000ea2000c1e1500 */
[----:B------:R-:W2:Y:S02]  /*0210*/  LDCU.U16 UR4, c[0x0][0x38e] ;  /* 0x000071c0ff0477ac */ /* 0x000ea40008000400 */
[----:B--2---:R-:W-:-:S05]  /*0220*/  LOP3.LUT R9, R0, UR4, RZ, 0xc0, !PT ;  /* 0x0000000400097c12 */ /* 0x004fca000f8ec0ff */
[----:B------:R-:W-:Y:S04]  /*0230*/  STG.E.U16 desc[UR6][R4.64+0x2], R9 ;  /* 0x0000020904007986 */ /* 0x000fe8000c101506 */
[----:B------:R-:W2:Y:S01]  /*0240*/  LDG.E.U16 R0, desc[UR6][R2.64+0x4] ;  /* 0x0000040602007981 */ /* 0x000ea2000c1e1500 */
[----:B------:R-:W2:Y:S02]  /*0250*/  LDCU.U16 UR4, c[0x0][0x390] ;  /* 0x00007200ff0477ac */ /* 0x000ea40008000400 */
[----:B--2---:R-:W-:-:S05]  /*0260*/  LOP3.LUT R11, R0, UR4, RZ, 0xc0, !PT ;  /* 0x00000004000b7c12 */ /* 0x004fca000f8ec0ff */
[----:B------:R-:W-:Y:S04]  /*0270*/  STG.E.U16 desc[UR6][R4.64+0x4], R11 ;  /* 0x0000040b04007986 */ /* 0x000fe8000c101506 */
[----:B------:R-:W0:Y:S01]  /*0280*/  LDG.E.U16 R0, desc[UR6][R2.64+0x6] ;  /* 0x0000060602007981 */ /* 0x000e22000c1e1500 */
[----:B------:R-:W0:Y:S02]  /*0290*/  LDCU.U16 UR4, c[0x0][0x392] ;  /* 0x00007240ff0477ac */ /* 0x000e240008000400 */
[----:B0-----:R-:W-:-:S05]  /*02a0*/  LOP3.LUT R7, R0, UR4, RZ, 0xc0, !PT ;  /* 0x0000000400077c12 */ /* 0x001fca000f8ec0ff */
[----:B------:R-:W-:Y:S01]  /*02b0*/  STG.E.U16 desc[UR6][R4.64+0x6], R7 ;  /* 0x0000060704007986 */ /* 0x000fe2000c101506 */
[----:B------:R-:W-:Y:S05]  /*02c0*/  EXIT ;  /* 0x000000000000794d */ /* 0x000fea0003800000 */
.L_x_2:
        /* <DEDUP_REMOVED lines=11> */
.L_x_9:


//--------------------- .text._Z28nppiAndC_16u_C3R_kernel_implPKtitttPtiii --------------------------
	.section	.text._Z28nppiAndC_16u_C3R_kernel_implPKtitttPtiii,"ax",@progbits
	.align	128
        .global         _Z28nppiAndC_16u_C3R_kernel_implPKtitttPtiii
        .type           _Z28nppiAndC_16u_C3R_kernel_implPKtitttPtiii,@function
        .size           _Z28nppiAndC_16u_C3R_kernel_implPKtitttPtiii,(.L_x_10 - _Z28nppiAndC_16u_C3R_kernel_implPKtitttPtiii)
        .other          _Z28nppiAndC_16u_C3R_kernel_implPKtitttPtiii,@"STO_CUDA_ENTRY STV_DEFAULT"
_Z28nppiAndC_16u_C3R_kernel_implPKtitttPtiii:
.text._Z28nppiAndC_16u_C3R_kernel_implPKtitttPtiii:
        /* <DEDUP_REMOVED lines=15> */
[----:B------:R-:W-:Y:S01]  /*00f0*/  IMAD R7, R0, 0x3, RZ ;  /* 0x0000000300077824 */ /* 0x000fe200078e02ff */
        /* <DEDUP_REMOVED lines=15> */
[----:B------:R-:W-:Y:S04]  /*01f0*/  STG.E.U16 desc[UR6][R4.64], R7 ;  /* 0x0000000704007986 */ /* 0x000fe8000c101506 */
[----:B------:R-:W2:Y:S01]  /*0200*/  LDG.E.U16 R0, desc[UR6][R2.64+0x2] ;  /* 0x0000020602007981 */ /* 0x000ea2000c1e1500 */
[----:B------:R-:W2:Y:S02]  /*0210*/  LDCU.U16 UR4, c[0x0][0x38e] ;  /* 0x000071c0ff0477ac */ /* 0x000ea40008000400 */
[----:B--2---:R-:W-:-:S05]  /*0220*/  LOP3.LUT R9, R0, UR4, RZ, 0xc0, !PT ;  /* 0x0000000400097c12 */ /* 0x004fca000f8ec0ff */
[----:B------:R-:W-:Y:S04]  /*0230*/  STG.E.U16 desc[UR6][R4.64+0x2], R9 ;  /* 0x0000020904007986 */ /* 0x000fe8000c101506 */
[----:B------:R-:W2:Y:S01]  /*0240*/  LDG.E.U16 R0, desc[UR6][R2.64+0x4] ;  /* 0x0000040602007981 */ /* 0x000ea2000c1e1500 */
[----:B------:R-:W2:Y:S02]  /*0250*/  LDCU.U16 UR4, c[0x0][0x390] ;  /* 0x00007200ff0477ac */ /* 0x000ea40008000400 */
[----:B--2---:R-:W-:-:S05]  /*0260*/  LOP3.LUT R11, R0, UR4, RZ, 0xc0, !PT ;  /* 0x00000004000b7c12 */ /* 0x004fca000f8ec0ff */
[----:B------:R-:W-:Y:S01]  /*0270*/  STG.E.U16 desc[UR6][R4.64+0x4], R11 ;  /* 0x0000040b04007986 */ /* 0x000fe2000c101506 */
[----:B------:R-:W-:Y:S05]  /*0280*/  EXIT ;  /* 0x000000000000794d */ /* 0x000fea0003800000 */
.L_x_3:
        /* <DEDUP_REMOVED lines=15> */
.L_x_10:


//--------------------- .text._Z27nppiAndC_8u_C3R_kernel_implPKhihhhPhiii --------------------------
	.section	.text._Z27nppiAndC_8u_C3R_kernel_implPKhihhhPhiii,"ax",@progbits
	.align	128
        .global         _Z27nppiAndC_8u_C3R_kernel_implPKhihhhPhiii
        .type           _Z27nppiAndC_8u_C3R_kernel_implPKhihhhPhiii,@function
        .size           _Z27nppiAndC_8u_C3R_kernel_implPKhihhhPhiii,(.L_x_11 - _Z27nppiAndC_8u_C3R_kernel_implPKhihhhPhiii)
        .other          _Z27nppiAndC_8u_C3R_kernel_implPKhihhhPhiii,@"STO_CUDA_ENTRY STV_DEFAULT"
_Z27nppiAndC_8u_C3R_kernel_implPKhihhhPhiii:
.text._Z27nppiAndC_8u_C3R_kernel_implPKhihhhPhiii:
        /* <DEDUP_REMOVED lines=16> */
[----:B------:R-:W1:Y:S04]  /*0100*/  LDCU.64 UR8, c[0x0][0x380] ;  /* 0x00007000ff0877ac */ /* 0x000e680008000a00 */
[----:B------:R-:W-:Y:S01]  /*0110*/  SHF.R.S32.HI R7, RZ, 0x1f, R5 ;  /* 0x0000001fff077819 */ /* 0x000fe20000011405 */
[----:B------:R-:W2:Y:S01]  /*0120*/  LDCU.64 UR4, c[0x0][0x358] ;  /* 0x00006b00ff0477ac */ /* 0x000ea20008000a00 */
[----:B------:R-:W3:Y:S01]  /*0130*/  LDCU UR7, c[0x0][0x398] ;  /* 0x00007300ff0777ac */ /* 0x000ee20008000800 */
[----:B0-----:R-:W-:Y:S01]  /*0140*/  IMAD R2, R4, UR6, RZ ;  /* 0x0000000604027c24 */ /* 0x001fe2000f8e02ff */
[----:B------:R-:W0:Y:S04]  /*0150*/  LDCU.U8 UR6, c[0x0][0x38c] ;  /* 0x00007180ff0677ac */ /* 0x000e280008000000 */
[----:B------:R-:W-:-:S02]  /*0160*/  SHF.R.S32.HI R0, RZ, 0x1f, R2 ;  /* 0x0000001fff007819 */ /* 0x000fc40000011402 */
[----:B-1----:R-:W-:-:S04]  /*0170*/  IADD3 R2, P0, P1, R2, UR8, R5 ;  /* 0x0000000802027c10 */ /* 0x002fc8000f91e005 */
[----:B------:R-:W-:Y:S01]  /*0180*/  IADD3.X R3, PT, PT, R0, UR9, R7, P0, P1 ;  /* 0x0000000900037c10 */ /* 0x000fe200087e2407 */
[----:B------:R-:W1:Y:S04]  /*0190*/  LDCU.64 UR8, c[0x0][0x390] ;  /* 0x00007200ff0877ac */ /* 0x000e680008000a00 */
[----:B--2---:R-:W0:Y:S01]  /*01a0*/  LDG.E.U8 R6, desc[UR4][R2.64] ;  /* 0x0000000402067981 */ /* 0x004e22000c1e1100 */
[----:B---3--:R-:W-:-:S05]  /*01b0*/  IMAD R0, R4, UR7, RZ ;  /* 0x0000000704007c24 */ /* 0x008fca000f8e02ff */
[----:B-1----:R-:W-:Y:S02]  /*01c0*/  IADD3 R4, P0, P1, R0, UR8, R5 ;  /* 0x0000000800047c10 */ /* 0x002fe4000f91e005 */
[----:B------:R-:W-:-:S04]  /*01d0*/  SHF.R.S32.HI R0, RZ, 0x1f, R0 ;  /* 0x0000001fff007819 */ /* 0x000fc80000011400 */
[----:B------:R-:W-:Y:S02]  /*01e0*/  IADD3.X R5, PT, PT, R0, UR9, R7, P0, P1 ;  /* 0x0000000900057c10 */ /* 0x000fe400087e2407 */
[----:B0-----:R-:W-:-:S05]  /*01f0*/  LOP3.LUT R7, R6, UR6, RZ, 0xc0, !PT ;  /* 0x0000000606077c12 */ /* 0x001fca000f8ec0ff */
[----:B------:R-:W-:Y:S04]  /*0200*/  STG.E.U8 desc[UR4][R4.64], R7 ;  /* 0x0000000704007986 */ /* 0x000fe8000c101104 */
[----:B------:R-:W2:Y:S01]  /*0210*/  LDG.E.U8 R0, desc[UR4][R2.64+0x1] ;  /* 0x0000010402007981 */ /* 0x000ea2000c1e1100 */
[----:B------:R-:W2:Y:S02]  /*0220*/  LDCU.U8 UR6, c[0x0][0x38d] ;  /* 0x000071a0ff0677ac */ /* 0x000ea40008000000 */
[----:B--2---:R-:W-:-:S05]  /*0230*/  LOP3.LUT R9, R0, UR6, RZ, 0xc0, !PT ;  /* 0x0000000600097c12 */ /* 0x004fca000f8ec0ff */
[----:B------:R-:W-:Y:S04]  /*0240*/  STG.E.U8 desc[UR4][R4.64+0x1], R9 ;  /* 0x0000010904007986 */ /* 0x000fe8000c101104 */
[----:B------:R-:W2:Y:S01]  /*0250*/  LDG.E.U8 R0, desc[UR4][R2.64+0x2] ;  /* 0x0000020402007981 */ /* 0x000ea2000c1e1100 */
[----:B------:R-:W2:Y:S02]  /*0260*/  LDCU.U8 UR6, c[0x0][0x38e] ;  /* 0x000071c0ff0677ac */ /* 0x000ea40008000000 */
[----:B--2---:R-:W-:-:S05]  /*0270*/  LOP3.LUT R11, R0, UR6, RZ, 0xc0, !PT ;  /* 0x00000006000b7c12 */ /* 0x004fca000f8ec0ff */
[----:B------:R-:W-:Y:S01]  /*0280*/  STG.E.U8 desc[UR4][R4.64+0x2], R11 ;  /* 0x0000020b04007986 */ /* 0x000fe2000c101104 */
[----:B------:R-:W-:Y:S05]  /*0290*/  EXIT ;  /* 0x000000000000794d */ /* 0x000fea0003800000 */
.L_x_4:
        /* <DEDUP_REMOVED lines=14> */
.L_x_11:


//--------------------- .text._Z27nppiAndC_8u_C1R_kernel_implPKhihPhiii --------------------------
	.section	.text._Z27nppiAndC_8u_C1R_kernel_implPKhihPhiii,"ax",@progbits
	.align	128
        .global         _Z27nppiAndC_8u_C1R_kernel_implPKhihPhiii
        .type           _Z27nppiAndC_8u_C1R_kernel_implPKhihPhiii,@function
        .size           _Z27nppiAndC_8u_C1R_kernel_implPKhihPhiii,(.L_x_12 - _Z27nppiAndC_8u_C1R_kernel_implPKhihPhiii)
        .other          _Z27nppiAndC_8u_C1R_kernel_implPKhihPhiii,@"STO_CUDA_ENTRY STV_DEFAULT"
_Z27nppiAndC_8u_C1R_kernel_implPKhihPhiii:
.text._Z27nppiAndC_8u_C1R_kernel_implPKhihPhiii:
        /* <DEDUP_REMOVED lines=15> */
[----:B------:R-:W-:Y:S01]  /*00f0*/  SHF.R.S32.HI R6, RZ, 0x1f, R4 ;  /* 0x0000001fff067819 */ /* 0x000fe20000011404 */
[----:B------:R-:W1:Y:S01]  /*0100*/  LDCU.64 UR8, c[0x0][0x380] ;  /* 0x00007000ff0877ac */ /* 0x000e620008000a00 */
        /* <DEDUP_REMOVED lines=14> */
[----:B------:R-:W-:Y:S01]  /*01f0*/  STG.E.U8 desc[UR4][R4.64], R7 ;  /* 0x0000000704007986 */ /* 0x000fe2000c101104 */
[----:B------:R-:W-:Y:S05]  /*0200*/  EXIT ;  /* 0x000000000000794d */ /* 0x000fea0003800000 */
.L_x_5:
        /* <DEDUP_REMOVED lines=15> */
.L_x_12:


//--------------------- .text._Z26nppiAnd_8u_C1R_kernel_implPKhiS0_iPhiii --------------------------
	.section	.text._Z26nppiAnd_8u_C1R_kernel_implPKhiS0_iPhiii,"ax",@progbits
	.align	128
        .global         _Z26nppiAnd_8u_C1R_kernel_implPKhiS0_iPhiii
        .type           _Z26nppiAnd_8u_C1R_kernel_implPKhiS0_iPhiii,@function
        .size           _Z26nppiAnd_8u_C1R_kernel_implPKhiS0_iPhiii,(.L_x_13 - _Z26nppiAnd_8u_C1R_kernel_implPKhiS0_iPhiii)
        .other          _Z26nppiAnd_8u_C1R_kernel_implPKhiS0_iPhiii,@"STO_CUDA_ENTRY STV_DEFAULT"
_Z26nppiAnd_8u_C1R_kernel_implPKhiS0_iPhiii:
.text._Z26nppiAnd_8u_C1R_kernel_implPKhiS0_iPhiii:
        /* <DEDUP_REMOVED lines=16> */
[----:B------:R-:W1:Y:S01]  /*0100*/  LDCU UR6, c[0x0][0x388] ;  /* 0x00007100ff0677ac */ /* 0x000e620008000800 */
[----:B------:R-:W2:Y:S01]  /*0110*/  LDCU.64 UR10, c[0x0][0x390] ;  /* 0x00007200ff0a77ac */ /* 0x000ea20008000a00 */
[----:B------:R-:W3:Y:S01]  /*0120*/  LDCU.64 UR8, c[0x0][0x380] ;  /* 0x00007000ff0877ac */ /* 0x000ee20008000a00 */
[----:B------:R-:W4:Y:S01]  /*0130*/  LDCU.64 UR4, c[0x0][0x358] ;  /* 0x00006b00ff0477ac */ /* 0x000f220008000a00 */
[C---:B0-----:R-:W-:Y:S02]  /*0140*/  IMAD R5, R0.reuse, UR7, RZ ;  /* 0x0000000700057c24 */ /* 0x041fe4000f8e02ff */
[----:B-1----:R-:W-:-:S03]  /*0150*/  IMAD R3, R0, UR6, RZ ;  /* 0x0000000600037c24 */ /* 0x002fc6000f8e02ff */
[----:B------:R-:W-:Y:S01]  /*0160*/  SHF.R.S32.HI R8, RZ, 0x1f, R5 ;  /* 0x0000001fff087819 */ /* 0x000fe20000011405 */
[----:B------:R-:W0:Y:S01]  /*0170*/  LDCU UR6, c[0x0][0x3a8] ;  /* 0x00007500ff0677ac */ /* 0x000e220008000800 */
[--C-:B--2---:R-:W-:Y:S02]  /*0180*/  IADD3 R4, P2, P3, R5, UR10, R6.reuse ;  /* 0x0000000a05047c10 */ /* 0x104fe4000fb5e006 */
[----:B------:R-:W-:Y:S02]  /*0190*/  SHF.R.S32.HI R7, RZ, 0x1f, R3 ;  /* 0x0000001fff077819 */ /* 0x000fe40000011403 */
[----:B---3--:R-:W-:Y:S02]  /*01a0*/  IADD3 R2, P0, P1, R3, UR8, R6 ;  /* 0x0000000803027c10 */ /* 0x008fe4000f91e006 */
[--C-:B------:R-:W-:Y:S02]  /*01b0*/  IADD3.X R5, PT, PT, R8, UR11, R10.reuse, P2, P3 ;  /* 0x0000000b08057c10 */ /* 0x100fe400097e640a */
[----:B------:R-:W-:Y:S01]  /*01c0*/  IADD3.X R3, PT, PT, R7, UR9, R10, P0, P1 ;  /* 0x0000000907037c10 */ /* 0x000fe200087e240a */
[----:B------:R-:W1:Y:S03]  /*01d0*/  LDCU.64 UR8, c[0x0][0x3a0] ;  /* 0x00007400ff0877ac */ /* 0x000e660008000a00 */
[----:B----4-:R-:W2:Y:S04]  /*01e0*/  LDG.E.U8 R5, desc[UR4][R4.64] ;  /* 0x0000000404057981 */ /* 0x010ea8000c1e1100 */
[----:B------:R-:W2:Y:S01]  /*01f0*/  LDG.E.U8 R2, desc[UR4][R2.64] ;  /* 0x0000000402027981 */ /* 0x000ea2000c1e1100 */
[----:B0-----:R-:W-:-:S05]  /*0200*/  IMAD R7, R0, UR6, RZ ;  /* 0x0000000600077c24 */ /* 0x001fca000f8e02ff */
[----:B-1----:R-:W-:Y:S02]  /*0210*/  IADD3 R6, P0, P1, R7, UR8, R6 ;  /* 0x0000000807067c10 */ /* 0x002fe4000f91e006 */
[----:B------:R-:W-:-:S04]  /*0220*/  SHF.R.S32.HI R7, RZ, 0x1f, R7 ;  /* 0x0000001fff077819 */ /* 0x000fc80000011407 */
[----:B------:R-:W-:Y:S02]  /*0230*/  IADD3.X R7, PT, PT, R7, UR9, R10, P0, P1 ;  /* 0x0000000907077c10 */ /* 0x000fe400087e240a */
[----:B--2---:R-:W-:-:S05]  /*0240*/  LOP3.LUT R9, R5, R2, RZ, 0xc0, !PT ;  /* 0x0000000205097212 */ /* 0x004fca00078ec0ff */
[----:B------:R-:W-:Y:S01]  /*0250*/  STG.E.U8 desc[UR4][R6.64], R9 ;  /* 0x0000000906007986 */ /* 0x000fe2000c101104 */
[----:B------:R-:W-:Y:S05]  /*0260*/  EXIT ;  /* 0x000000000000794d */ /* 0x000fea0003800000 */
.L_x_6:
        /* <DEDUP_REMOVED lines=9> */
.L_x_13:


//--------------------- .nv.shared.reserved.0     --------------------------
	.section	.nv.shared.reserved.0,"aw",@nobits
	.weak		__nv_reservedSMEM_offset_0_alias
	.size		__nv_reservedSMEM_offset_0_alias, 0, 64
	.other		__nv_reservedSMEM_offset_0_alias,@"STO_CUDA_RESERVED_SHARED STV_DEFAULT"
__nv_reservedSMEM_offset_0_alias:
	.zero		0
	.zero		64


//--------------------- .nv.constant0._Z28nppiAndC_32s_C4R_kernel_implPKiiiiiiPiiii --------------------------
	.section	.nv.constant0._Z28nppiAndC_32s_C4R_kernel_implPKiiiiiiPiiii,"a",@progbits
	.sectionflags	@""
	.align	4
.nv.constant0._Z28nppiAndC_32s_C4R_kernel_implPKiiiiiiPiiii:
	.zero		948


//--------------------- .nv.constant0._Z28nppiAndC_32s_C3R_kernel_implPKiiiiiPiiii --------------------------
	.section	.nv.constant0._Z28nppiAndC_32s_C3R_kernel_implPKiiiiiPiiii,"a",@progbits
	.sectionflags	@""
	.align	4
.nv.constant0._Z28nppiAndC_32s_C3R_kernel_implPKiiiiiPiiii:
	.zero		940


//--------------------- .nv.constant0._Z28nppiAndC_16u_C4R_kernel_implPKtittttPtiii --------------------------
	.section	.nv.constant0._Z28nppiAndC_16u_C4R_kernel_implPKtittttPtiii,"a",@progbits
	.sectionflags	@""
	.align	4
.nv.constant0._Z28nppiAndC_16u_C4R_kernel_implPKtittttPtiii:
	.zero		940


//--------------------- .nv.constant0._Z28nppiAndC_16u_C3R_kernel_implPKtitttPtiii --------------------------
	.section	.nv.constant0._Z28nppiAndC_16u_C3R_kernel_implPKtitttPtiii,"a",@progbits
	.sectionflags	@""
	.align	4
.nv.constant0._Z28nppiAndC_16u_C3R_kernel_implPKtitttPtiii:
	.zero		940


//--------------------- .nv.constant0._Z27nppiAndC_8u_C3R_kernel_implPKhihhhPhiii --------------------------
	.section	.nv.constant0._Z27nppiAndC_8u_C3R_kernel_implPKhihhhPhiii,"a",@progbits
	.sectionflags	@""
	.align	4
.nv.constant0._Z27nppiAndC_8u_C3R_kernel_implPKhihhhPhiii:
	.zero		932


//--------------------- .nv.constant0._Z27nppiAndC_8u_C1R_kernel_implPKhihPhiii --------------------------
	.section	.nv.constant0._Z27nppiAndC_8u_C1R_kernel_implPKhihPhiii,"a",@progbits
	.sectionflags	@""
	.align	4
.nv.constant0._Z27nppiAndC_8u_C1R_kernel_implPKhihPhiii:
	.zero		932


//--------------------- .nv.constant0._Z26nppiAnd_8u_C1R_kernel_implPKhiS0_iPhiii --------------------------
	.section	.nv.constant0._Z26nppiAnd_8u_C1R_kernel_implPKhiS0_iPhiii,"a",@progbits
	.sectionflags	@""
	.align	4
.nv.constant0._Z26nppiAnd_8u_C1R_kernel_implPKhiS0_iPhiii:
	.zero		948


//--------------------- SYMBOLS --------------------------

	.type		.nv.reservedSmem.offset0,@object
	.size		.nv.reservedSmem.offset0,0x4
